//
// Generated by NVIDIA NVVM Compiler
//
// Compiler Build ID: CL-36424714
// Cuda compilation tools, release 13.0, V13.0.88
// Based on NVVM 20.0.0
//

.version 9.0
.target sm_100
.address_size 64

	// .globl	_Z16fillRandomMatrixPim
.extern .func  (.param .b32 func_retval0) vprintf
(
	.param .b64 vprintf_param_0,
	.param .b64 vprintf_param_1
)
;
.global .align 4 .b8 precalc_xorwow_matrix[102400];
.global .align 4 .b8 precalc_xorwow_offset_matrix[102400];
.global .align 4 .b8 mrg32k3aM1[2304];
.global .align 4 .b8 mrg32k3aM2[2304];
.global .align 4 .b8 mrg32k3aM1SubSeq[2016];
.global .align 4 .b8 mrg32k3aM2SubSeq[2016];
.global .align 4 .b8 mrg32k3aM1Seq[2304];
.global .align 4 .b8 mrg32k3aM2Seq[2304];
.const .align 8 .b8 __cr_lgamma_table[72];
.global .align 1 .b8 $str[5] = {37, 50, 100, 32};
.global .align 1 .b8 $str$1[2] = {10};

.visible .entry _Z16fillRandomMatrixPim(
	.param .u64 .ptr .align 1 _Z16fillRandomMatrixPim_param_0,
	.param .u64 _Z16fillRandomMatrixPim_param_1
)
{
	.local .align 8 .b8 	__local_depot0[48];
	.reg .b64 	%SP;
	.reg .b64 	%SPL;
	.reg .pred 	%p<64>;
	.reg .b32 	%r<1204>;
	.reg .b64 	%rd<28>;

	mov.u64 	%SPL, __local_depot0;
	ld.param.u64 	%rd10, [_Z16fillRandomMatrixPim_param_0];
	ld.param.u64 	%rd11, [_Z16fillRandomMatrixPim_param_1];
	mov.u32 	%r1, %tid.y;
	mov.u32 	%r2, %tid.x;
	or.b32  	%r542, %r1, %r2;
	and.b32  	%r543, %r542, 1022;
	setp.ne.s32 	%p1, %r543, 0;
	@%p1 bra 	$L__BB0_117;
	add.u64 	%rd1, %SPL, 0;
	shl.b32 	%r544, %r1, 1;
	add.s32 	%r545, %r544, %r2;
	cvt.u64.u32 	%rd2, %r545;
	cvt.u32.u64 	%r546, %rd11;
	xor.b32  	%r547, %r546, -1429050551;
	mul.lo.s32 	%r548, %r547, 1099087573;
	{ .reg .b32 tmp; mov.b64 {tmp, %r549}, %rd11; }
	xor.b32  	%r550, %r549, -136515619;
	mul.lo.s32 	%r551, %r550, -1703105765;
	add.s32 	%r552, %r548, %r551;
	add.s32 	%r3, %r552, 6615241;
	add.s32 	%r940, %r548, 123456789;
	st.local.v2.u32 	[%rd1], {%r3, %r940};
	xor.b32  	%r553, %r548, 362436069;
	add.s32 	%r554, %r551, 521288629;
	st.local.v2.u32 	[%rd1+8], {%r553, %r554};
	xor.b32  	%r555, %r551, 88675123;
	add.s32 	%r936, %r548, 5783321;
	st.local.v2.u32 	[%rd1+16], {%r555, %r936};
	setp.eq.s32 	%p2, %r545, 0;
	@%p2 bra 	$L__BB0_116;
	mov.b32 	%r923, 0;
	mov.u64 	%rd27, %rd2;
$L__BB0_3:
	mov.u64 	%rd3, %rd27;
	and.b64  	%rd4, %rd3, 3;
	setp.eq.s64 	%p3, %rd4, 0;
	@%p3 bra 	$L__BB0_115;
	mul.wide.u32 	%rd13, %r923, 3200;
	mov.u64 	%rd14, precalc_xorwow_matrix;
	add.s64 	%rd5, %rd14, %rd13;
	mov.b32 	%r936, 0;
	mov.u32 	%r937, %r936;
	mov.u32 	%r938, %r936;
	mov.u32 	%r939, %r936;
	mov.u32 	%r940, %r936;
	mov.u32 	%r929, %r936;
$L__BB0_5:
	mul.wide.u32 	%rd15, %r929, 4;
	add.s64 	%rd16, %rd1, %rd15;
	ld.local.u32 	%r15, [%rd16+4];
	shl.b32 	%r16, %r929, 5;
	mov.b32 	%r935, 0;
$L__BB0_6:
	.pragma "nounroll";
	shr.u32 	%r559, %r15, %r935;
	and.b32  	%r560, %r559, 1;
	setp.eq.b32 	%p4, %r560, 1;
	not.pred 	%p5, %p4;
	add.s32 	%r561, %r16, %r935;
	mul.lo.s32 	%r562, %r561, 5;
	mul.wide.u32 	%rd17, %r562, 4;
	add.s64 	%rd6, %rd5, %rd17;
	@%p5 bra 	$L__BB0_8;
	ld.global.u32 	%r563, [%rd6];
	xor.b32  	%r940, %r940, %r563;
	ld.global.u32 	%r564, [%rd6+4];
	xor.b32  	%r939, %r939, %r564;
	ld.global.u32 	%r565, [%rd6+8];
	xor.b32  	%r938, %r938, %r565;
	ld.global.u32 	%r566, [%rd6+12];
	xor.b32  	%r937, %r937, %r566;
	ld.global.u32 	%r567, [%rd6+16];
	xor.b32  	%r936, %r936, %r567;
$L__BB0_8:
	and.b32  	%r569, %r559, 2;
	setp.eq.s32 	%p6, %r569, 0;
	@%p6 bra 	$L__BB0_10;
	ld.global.u32 	%r570, [%rd6+20];
	xor.b32  	%r940, %r940, %r570;
	ld.global.u32 	%r571, [%rd6+24];
	xor.b32  	%r939, %r939, %r571;
	ld.global.u32 	%r572, [%rd6+28];
	xor.b32  	%r938, %r938, %r572;
	ld.global.u32 	%r573, [%rd6+32];
	xor.b32  	%r937, %r937, %r573;
	ld.global.u32 	%r574, [%rd6+36];
	xor.b32  	%r936, %r936, %r574;
$L__BB0_10:
	and.b32  	%r576, %r559, 4;
	setp.eq.s32 	%p7, %r576, 0;
	@%p7 bra 	$L__BB0_12;
	ld.global.u32 	%r577, [%rd6+40];
	xor.b32  	%r940, %r940, %r577;
	ld.global.u32 	%r578, [%rd6+44];
	xor.b32  	%r939, %r939, %r578;
	ld.global.u32 	%r579, [%rd6+48];
	xor.b32  	%r938, %r938, %r579;
	ld.global.u32 	%r580, [%rd6+52];
	xor.b32  	%r937, %r937, %r580;
	ld.global.u32 	%r581, [%rd6+56];
	xor.b32  	%r936, %r936, %r581;
$L__BB0_12:
	and.b32  	%r583, %r559, 8;
	setp.eq.s32 	%p8, %r583, 0;
	@%p8 bra 	$L__BB0_14;
	ld.global.u32 	%r584, [%rd6+60];
	xor.b32  	%r940, %r940, %r584;
	ld.global.u32 	%r585, [%rd6+64];
	xor.b32  	%r939, %r939, %r585;
	ld.global.u32 	%r586, [%rd6+68];
	xor.b32  	%r938, %r938, %r586;
	ld.global.u32 	%r587, [%rd6+72];
	xor.b32  	%r937, %r937, %r587;
	ld.global.u32 	%r588, [%rd6+76];
	xor.b32  	%r936, %r936, %r588;
$L__BB0_14:
	and.b32  	%r590, %r559, 16;
	setp.eq.s32 	%p9, %r590, 0;
	@%p9 bra 	$L__BB0_16;
	ld.global.u32 	%r591, [%rd6+80];
	xor.b32  	%r940, %r940, %r591;
	ld.global.u32 	%r592, [%rd6+84];
	xor.b32  	%r939, %r939, %r592;
	ld.global.u32 	%r593, [%rd6+88];
	xor.b32  	%r938, %r938, %r593;
	ld.global.u32 	%r594, [%rd6+92];
	xor.b32  	%r937, %r937, %r594;
	ld.global.u32 	%r595, [%rd6+96];
	xor.b32  	%r936, %r936, %r595;
$L__BB0_16:
	and.b32  	%r597, %r559, 32;
	setp.eq.s32 	%p10, %r597, 0;
	@%p10 bra 	$L__BB0_18;
	ld.global.u32 	%r598, [%rd6+100];
	xor.b32  	%r940, %r940, %r598;
	ld.global.u32 	%r599, [%rd6+104];
	xor.b32  	%r939, %r939, %r599;
	ld.global.u32 	%r600, [%rd6+108];
	xor.b32  	%r938, %r938, %r600;
	ld.global.u32 	%r601, [%rd6+112];
	xor.b32  	%r937, %r937, %r601;
	ld.global.u32 	%r602, [%rd6+116];
	xor.b32  	%r936, %r936, %r602;
$L__BB0_18:
	and.b32  	%r604, %r559, 64;
	setp.eq.s32 	%p11, %r604, 0;
	@%p11 bra 	$L__BB0_20;
	ld.global.u32 	%r605, [%rd6+120];
	xor.b32  	%r940, %r940, %r605;
	ld.global.u32 	%r606, [%rd6+124];
	xor.b32  	%r939, %r939, %r606;
	ld.global.u32 	%r607, [%rd6+128];
	xor.b32  	%r938, %r938, %r607;
	ld.global.u32 	%r608, [%rd6+132];
	xor.b32  	%r937, %r937, %r608;
	ld.global.u32 	%r609, [%rd6+136];
	xor.b32  	%r936, %r936, %r609;
$L__BB0_20:
	and.b32  	%r611, %r559, 128;
	setp.eq.s32 	%p12, %r611, 0;
	@%p12 bra 	$L__BB0_22;
	ld.global.u32 	%r612, [%rd6+140];
	xor.b32  	%r940, %r940, %r612;
	ld.global.u32 	%r613, [%rd6+144];
	xor.b32  	%r939, %r939, %r613;
	ld.global.u32 	%r614, [%rd6+148];
	xor.b32  	%r938, %r938, %r614;
	ld.global.u32 	%r615, [%rd6+152];
	xor.b32  	%r937, %r937, %r615;
	ld.global.u32 	%r616, [%rd6+156];
	xor.b32  	%r936, %r936, %r616;
$L__BB0_22:
	and.b32  	%r618, %r559, 256;
	setp.eq.s32 	%p13, %r618, 0;
	@%p13 bra 	$L__BB0_24;
	ld.global.u32 	%r619, [%rd6+160];
	xor.b32  	%r940, %r940, %r619;
	ld.global.u32 	%r620, [%rd6+164];
	xor.b32  	%r939, %r939, %r620;
	ld.global.u32 	%r621, [%rd6+168];
	xor.b32  	%r938, %r938, %r621;
	ld.global.u32 	%r622, [%rd6+172];
	xor.b32  	%r937, %r937, %r622;
	ld.global.u32 	%r623, [%rd6+176];
	xor.b32  	%r936, %r936, %r623;
$L__BB0_24:
	and.b32  	%r625, %r559, 512;
	setp.eq.s32 	%p14, %r625, 0;
	@%p14 bra 	$L__BB0_26;
	ld.global.u32 	%r626, [%rd6+180];
	xor.b32  	%r940, %r940, %r626;
	ld.global.u32 	%r627, [%rd6+184];
	xor.b32  	%r939, %r939, %r627;
	ld.global.u32 	%r628, [%rd6+188];
	xor.b32  	%r938, %r938, %r628;
	ld.global.u32 	%r629, [%rd6+192];
	xor.b32  	%r937, %r937, %r629;
	ld.global.u32 	%r630, [%rd6+196];
	xor.b32  	%r936, %r936, %r630;
$L__BB0_26:
	and.b32  	%r632, %r559, 1024;
	setp.eq.s32 	%p15, %r632, 0;
	@%p15 bra 	$L__BB0_28;
	ld.global.u32 	%r633, [%rd6+200];
	xor.b32  	%r940, %r940, %r633;
	ld.global.u32 	%r634, [%rd6+204];
	xor.b32  	%r939, %r939, %r634;
	ld.global.u32 	%r635, [%rd6+208];
	xor.b32  	%r938, %r938, %r635;
	ld.global.u32 	%r636, [%rd6+212];
	xor.b32  	%r937, %r937, %r636;
	ld.global.u32 	%r637, [%rd6+216];
	xor.b32  	%r936, %r936, %r637;
$L__BB0_28:
	and.b32  	%r639, %r559, 2048;
	setp.eq.s32 	%p16, %r639, 0;
	@%p16 bra 	$L__BB0_30;
	ld.global.u32 	%r640, [%rd6+220];
	xor.b32  	%r940, %r940, %r640;
	ld.global.u32 	%r641, [%rd6+224];
	xor.b32  	%r939, %r939, %r641;
	ld.global.u32 	%r642, [%rd6+228];
	xor.b32  	%r938, %r938, %r642;
	ld.global.u32 	%r643, [%rd6+232];
	xor.b32  	%r937, %r937, %r643;
	ld.global.u32 	%r644, [%rd6+236];
	xor.b32  	%r936, %r936, %r644;
$L__BB0_30:
	and.b32  	%r646, %r559, 4096;
	setp.eq.s32 	%p17, %r646, 0;
	@%p17 bra 	$L__BB0_32;
	ld.global.u32 	%r647, [%rd6+240];
	xor.b32  	%r940, %r940, %r647;
	ld.global.u32 	%r648, [%rd6+244];
	xor.b32  	%r939, %r939, %r648;
	ld.global.u32 	%r649, [%rd6+248];
	xor.b32  	%r938, %r938, %r649;
	ld.global.u32 	%r650, [%rd6+252];
	xor.b32  	%r937, %r937, %r650;
	ld.global.u32 	%r651, [%rd6+256];
	xor.b32  	%r936, %r936, %r651;
$L__BB0_32:
	and.b32  	%r653, %r559, 8192;
	setp.eq.s32 	%p18, %r653, 0;
	@%p18 bra 	$L__BB0_34;
	ld.global.u32 	%r654, [%rd6+260];
	xor.b32  	%r940, %r940, %r654;
	ld.global.u32 	%r655, [%rd6+264];
	xor.b32  	%r939, %r939, %r655;
	ld.global.u32 	%r656, [%rd6+268];
	xor.b32  	%r938, %r938, %r656;
	ld.global.u32 	%r657, [%rd6+272];
	xor.b32  	%r937, %r937, %r657;
	ld.global.u32 	%r658, [%rd6+276];
	xor.b32  	%r936, %r936, %r658;
$L__BB0_34:
	and.b32  	%r660, %r559, 16384;
	setp.eq.s32 	%p19, %r660, 0;
	@%p19 bra 	$L__BB0_36;
	ld.global.u32 	%r661, [%rd6+280];
	xor.b32  	%r940, %r940, %r661;
	ld.global.u32 	%r662, [%rd6+284];
	xor.b32  	%r939, %r939, %r662;
	ld.global.u32 	%r663, [%rd6+288];
	xor.b32  	%r938, %r938, %r663;
	ld.global.u32 	%r664, [%rd6+292];
	xor.b32  	%r937, %r937, %r664;
	ld.global.u32 	%r665, [%rd6+296];
	xor.b32  	%r936, %r936, %r665;
$L__BB0_36:
	and.b32  	%r667, %r559, 32768;
	setp.eq.s32 	%p20, %r667, 0;
	@%p20 bra 	$L__BB0_38;
	ld.global.u32 	%r668, [%rd6+300];
	xor.b32  	%r940, %r940, %r668;
	ld.global.u32 	%r669, [%rd6+304];
	xor.b32  	%r939, %r939, %r669;
	ld.global.u32 	%r670, [%rd6+308];
	xor.b32  	%r938, %r938, %r670;
	ld.global.u32 	%r671, [%rd6+312];
	xor.b32  	%r937, %r937, %r671;
	ld.global.u32 	%r672, [%rd6+316];
	xor.b32  	%r936, %r936, %r672;
$L__BB0_38:
	add.s32 	%r935, %r935, 16;
	setp.ne.s32 	%p21, %r935, 32;
	@%p21 bra 	$L__BB0_6;
	mad.lo.s32 	%r673, %r929, -31, %r16;
	add.s32 	%r929, %r673, 1;
	setp.ne.s32 	%p22, %r929, 5;
	@%p22 bra 	$L__BB0_5;
	st.local.u32 	[%rd1+4], %r940;
	st.local.v2.u32 	[%rd1+8], {%r939, %r938};
	st.local.v2.u32 	[%rd1+16], {%r937, %r936};
	setp.eq.s64 	%p23, %rd4, 1;
	@%p23 bra 	$L__BB0_115;
	mov.b32 	%r936, 0;
	mov.u32 	%r1029, %r936;
	mov.u32 	%r1030, %r936;
	mov.u32 	%r1031, %r936;
	mov.u32 	%r940, %r936;
	mov.u32 	%r1021, %r936;
$L__BB0_42:
	mul.wide.u32 	%rd18, %r1021, 4;
	add.s64 	%rd19, %rd1, %rd18;
	ld.local.u32 	%r191, [%rd19+4];
	shl.b32 	%r192, %r1021, 5;
	mov.b32 	%r1027, 0;
$L__BB0_43:
	.pragma "nounroll";
	shr.u32 	%r676, %r191, %r1027;
	and.b32  	%r677, %r676, 1;
	setp.eq.b32 	%p24, %r677, 1;
	not.pred 	%p25, %p24;
	add.s32 	%r678, %r192, %r1027;
	mul.lo.s32 	%r679, %r678, 5;
	mul.wide.u32 	%rd20, %r679, 4;
	add.s64 	%rd7, %rd5, %rd20;
	@%p25 bra 	$L__BB0_45;
	ld.global.u32 	%r680, [%rd7];
	xor.b32  	%r940, %r940, %r680;
	ld.global.u32 	%r681, [%rd7+4];
	xor.b32  	%r1031, %r1031, %r681;
	ld.global.u32 	%r682, [%rd7+8];
	xor.b32  	%r1030, %r1030, %r682;
	ld.global.u32 	%r683, [%rd7+12];
	xor.b32  	%r1029, %r1029, %r683;
	ld.global.u32 	%r684, [%rd7+16];
	xor.b32  	%r936, %r936, %r684;
$L__BB0_45:
	and.b32  	%r686, %r676, 2;
	setp.eq.s32 	%p26, %r686, 0;
	@%p26 bra 	$L__BB0_47;
	ld.global.u32 	%r687, [%rd7+20];
	xor.b32  	%r940, %r940, %r687;
	ld.global.u32 	%r688, [%rd7+24];
	xor.b32  	%r1031, %r1031, %r688;
	ld.global.u32 	%r689, [%rd7+28];
	xor.b32  	%r1030, %r1030, %r689;
	ld.global.u32 	%r690, [%rd7+32];
	xor.b32  	%r1029, %r1029, %r690;
	ld.global.u32 	%r691, [%rd7+36];
	xor.b32  	%r936, %r936, %r691;
$L__BB0_47:
	and.b32  	%r693, %r676, 4;
	setp.eq.s32 	%p27, %r693, 0;
	@%p27 bra 	$L__BB0_49;
	ld.global.u32 	%r694, [%rd7+40];
	xor.b32  	%r940, %r940, %r694;
	ld.global.u32 	%r695, [%rd7+44];
	xor.b32  	%r1031, %r1031, %r695;
	ld.global.u32 	%r696, [%rd7+48];
	xor.b32  	%r1030, %r1030, %r696;
	ld.global.u32 	%r697, [%rd7+52];
	xor.b32  	%r1029, %r1029, %r697;
	ld.global.u32 	%r698, [%rd7+56];
	xor.b32  	%r936, %r936, %r698;
$L__BB0_49:
	and.b32  	%r700, %r676, 8;
	setp.eq.s32 	%p28, %r700, 0;
	@%p28 bra 	$L__BB0_51;
	ld.global.u32 	%r701, [%rd7+60];
	xor.b32  	%r940, %r940, %r701;
	ld.global.u32 	%r702, [%rd7+64];
	xor.b32  	%r1031, %r1031, %r702;
	ld.global.u32 	%r703, [%rd7+68];
	xor.b32  	%r1030, %r1030, %r703;
	ld.global.u32 	%r704, [%rd7+72];
	xor.b32  	%r1029, %r1029, %r704;
	ld.global.u32 	%r705, [%rd7+76];
	xor.b32  	%r936, %r936, %r705;
$L__BB0_51:
	and.b32  	%r707, %r676, 16;
	setp.eq.s32 	%p29, %r707, 0;
	@%p29 bra 	$L__BB0_53;
	ld.global.u32 	%r708, [%rd7+80];
	xor.b32  	%r940, %r940, %r708;
	ld.global.u32 	%r709, [%rd7+84];
	xor.b32  	%r1031, %r1031, %r709;
	ld.global.u32 	%r710, [%rd7+88];
	xor.b32  	%r1030, %r1030, %r710;
	ld.global.u32 	%r711, [%rd7+92];
	xor.b32  	%r1029, %r1029, %r711;
	ld.global.u32 	%r712, [%rd7+96];
	xor.b32  	%r936, %r936, %r712;
$L__BB0_53:
	and.b32  	%r714, %r676, 32;
	setp.eq.s32 	%p30, %r714, 0;
	@%p30 bra 	$L__BB0_55;
	ld.global.u32 	%r715, [%rd7+100];
	xor.b32  	%r940, %r940, %r715;
	ld.global.u32 	%r716, [%rd7+104];
	xor.b32  	%r1031, %r1031, %r716;
	ld.global.u32 	%r717, [%rd7+108];
	xor.b32  	%r1030, %r1030, %r717;
	ld.global.u32 	%r718, [%rd7+112];
	xor.b32  	%r1029, %r1029, %r718;
	ld.global.u32 	%r719, [%rd7+116];
	xor.b32  	%r936, %r936, %r719;
$L__BB0_55:
	and.b32  	%r721, %r676, 64;
	setp.eq.s32 	%p31, %r721, 0;
	@%p31 bra 	$L__BB0_57;
	ld.global.u32 	%r722, [%rd7+120];
	xor.b32  	%r940, %r940, %r722;
	ld.global.u32 	%r723, [%rd7+124];
	xor.b32  	%r1031, %r1031, %r723;
	ld.global.u32 	%r724, [%rd7+128];
	xor.b32  	%r1030, %r1030, %r724;
	ld.global.u32 	%r725, [%rd7+132];
	xor.b32  	%r1029, %r1029, %r725;
	ld.global.u32 	%r726, [%rd7+136];
	xor.b32  	%r936, %r936, %r726;
$L__BB0_57:
	and.b32  	%r728, %r676, 128;
	setp.eq.s32 	%p32, %r728, 0;
	@%p32 bra 	$L__BB0_59;
	ld.global.u32 	%r729, [%rd7+140];
	xor.b32  	%r940, %r940, %r729;
	ld.global.u32 	%r730, [%rd7+144];
	xor.b32  	%r1031, %r1031, %r730;
	ld.global.u32 	%r731, [%rd7+148];
	xor.b32  	%r1030, %r1030, %r731;
	ld.global.u32 	%r732, [%rd7+152];
	xor.b32  	%r1029, %r1029, %r732;
	ld.global.u32 	%r733, [%rd7+156];
	xor.b32  	%r936, %r936, %r733;
$L__BB0_59:
	and.b32  	%r735, %r676, 256;
	setp.eq.s32 	%p33, %r735, 0;
	@%p33 bra 	$L__BB0_61;
	ld.global.u32 	%r736, [%rd7+160];
	xor.b32  	%r940, %r940, %r736;
	ld.global.u32 	%r737, [%rd7+164];
	xor.b32  	%r1031, %r1031, %r737;
	ld.global.u32 	%r738, [%rd7+168];
	xor.b32  	%r1030, %r1030, %r738;
	ld.global.u32 	%r739, [%rd7+172];
	xor.b32  	%r1029, %r1029, %r739;
	ld.global.u32 	%r740, [%rd7+176];
	xor.b32  	%r936, %r936, %r740;
$L__BB0_61:
	and.b32  	%r742, %r676, 512;
	setp.eq.s32 	%p34, %r742, 0;
	@%p34 bra 	$L__BB0_63;
	ld.global.u32 	%r743, [%rd7+180];
	xor.b32  	%r940, %r940, %r743;
	ld.global.u32 	%r744, [%rd7+184];
	xor.b32  	%r1031, %r1031, %r744;
	ld.global.u32 	%r745, [%rd7+188];
	xor.b32  	%r1030, %r1030, %r745;
	ld.global.u32 	%r746, [%rd7+192];
	xor.b32  	%r1029, %r1029, %r746;
	ld.global.u32 	%r747, [%rd7+196];
	xor.b32  	%r936, %r936, %r747;
$L__BB0_63:
	and.b32  	%r749, %r676, 1024;
	setp.eq.s32 	%p35, %r749, 0;
	@%p35 bra 	$L__BB0_65;
	ld.global.u32 	%r750, [%rd7+200];
	xor.b32  	%r940, %r940, %r750;
	ld.global.u32 	%r751, [%rd7+204];
	xor.b32  	%r1031, %r1031, %r751;
	ld.global.u32 	%r752, [%rd7+208];
	xor.b32  	%r1030, %r1030, %r752;
	ld.global.u32 	%r753, [%rd7+212];
	xor.b32  	%r1029, %r1029, %r753;
	ld.global.u32 	%r754, [%rd7+216];
	xor.b32  	%r936, %r936, %r754;
$L__BB0_65:
	and.b32  	%r756, %r676, 2048;
	setp.eq.s32 	%p36, %r756, 0;
	@%p36 bra 	$L__BB0_67;
	ld.global.u32 	%r757, [%rd7+220];
	xor.b32  	%r940, %r940, %r757;
	ld.global.u32 	%r758, [%rd7+224];
	xor.b32  	%r1031, %r1031, %r758;
	ld.global.u32 	%r759, [%rd7+228];
	xor.b32  	%r1030, %r1030, %r759;
	ld.global.u32 	%r760, [%rd7+232];
	xor.b32  	%r1029, %r1029, %r760;
	ld.global.u32 	%r761, [%rd7+236];
	xor.b32  	%r936, %r936, %r761;
$L__BB0_67:
	and.b32  	%r763, %r676, 4096;
	setp.eq.s32 	%p37, %r763, 0;
	@%p37 bra 	$L__BB0_69;
	ld.global.u32 	%r764, [%rd7+240];
	xor.b32  	%r940, %r940, %r764;
	ld.global.u32 	%r765, [%rd7+244];
	xor.b32  	%r1031, %r1031, %r765;
	ld.global.u32 	%r766, [%rd7+248];
	xor.b32  	%r1030, %r1030, %r766;
	ld.global.u32 	%r767, [%rd7+252];
	xor.b32  	%r1029, %r1029, %r767;
	ld.global.u32 	%r768, [%rd7+256];
	xor.b32  	%r936, %r936, %r768;
$L__BB0_69:
	and.b32  	%r770, %r676, 8192;
	setp.eq.s32 	%p38, %r770, 0;
	@%p38 bra 	$L__BB0_71;
	ld.global.u32 	%r771, [%rd7+260];
	xor.b32  	%r940, %r940, %r771;
	ld.global.u32 	%r772, [%rd7+264];
	xor.b32  	%r1031, %r1031, %r772;
	ld.global.u32 	%r773, [%rd7+268];
	xor.b32  	%r1030, %r1030, %r773;
	ld.global.u32 	%r774, [%rd7+272];
	xor.b32  	%r1029, %r1029, %r774;
	ld.global.u32 	%r775, [%rd7+276];
	xor.b32  	%r936, %r936, %r775;
$L__BB0_71:
	and.b32  	%r777, %r676, 16384;
	setp.eq.s32 	%p39, %r777, 0;
	@%p39 bra 	$L__BB0_73;
	ld.global.u32 	%r778, [%rd7+280];
	xor.b32  	%r940, %r940, %r778;
	ld.global.u32 	%r779, [%rd7+284];
	xor.b32  	%r1031, %r1031, %r779;
	ld.global.u32 	%r780, [%rd7+288];
	xor.b32  	%r1030, %r1030, %r780;
	ld.global.u32 	%r781, [%rd7+292];
	xor.b32  	%r1029, %r1029, %r781;
	ld.global.u32 	%r782, [%rd7+296];
	xor.b32  	%r936, %r936, %r782;
$L__BB0_73:
	and.b32  	%r784, %r676, 32768;
	setp.eq.s32 	%p40, %r784, 0;
	@%p40 bra 	$L__BB0_75;
	ld.global.u32 	%r785, [%rd7+300];
	xor.b32  	%r940, %r940, %r785;
	ld.global.u32 	%r786, [%rd7+304];
	xor.b32  	%r1031, %r1031, %r786;
	ld.global.u32 	%r787, [%rd7+308];
	xor.b32  	%r1030, %r1030, %r787;
	ld.global.u32 	%r788, [%rd7+312];
	xor.b32  	%r1029, %r1029, %r788;
	ld.global.u32 	%r789, [%rd7+316];
	xor.b32  	%r936, %r936, %r789;
$L__BB0_75:
	add.s32 	%r1027, %r1027, 16;
	setp.ne.s32 	%p41, %r1027, 32;
	@%p41 bra 	$L__BB0_43;
	mad.lo.s32 	%r790, %r1021, -31, %r192;
	add.s32 	%r1021, %r790, 1;
	setp.ne.s32 	%p42, %r1021, 5;
	@%p42 bra 	$L__BB0_42;
	st.local.u32 	[%rd1+4], %r940;
	st.local.v2.u32 	[%rd1+8], {%r1031, %r1030};
	st.local.v2.u32 	[%rd1+16], {%r1029, %r936};
	setp.ne.s64 	%p43, %rd4, 3;
	@%p43 bra 	$L__BB0_115;
	mov.b32 	%r936, 0;
	mov.u32 	%r1121, %r936;
	mov.u32 	%r1122, %r936;
	mov.u32 	%r1123, %r936;
	mov.u32 	%r940, %r936;
	mov.u32 	%r1113, %r936;
$L__BB0_79:
	mul.wide.u32 	%rd21, %r1113, 4;
	add.s64 	%rd22, %rd1, %rd21;
	ld.local.u32 	%r367, [%rd22+4];
	shl.b32 	%r368, %r1113, 5;
	mov.b32 	%r1119, 0;
$L__BB0_80:
	.pragma "nounroll";
	shr.u32 	%r793, %r367, %r1119;
	and.b32  	%r794, %r793, 1;
	setp.eq.b32 	%p44, %r794, 1;
	not.pred 	%p45, %p44;
	add.s32 	%r795, %r368, %r1119;
	mul.lo.s32 	%r796, %r795, 5;
	mul.wide.u32 	%rd23, %r796, 4;
	add.s64 	%rd8, %rd5, %rd23;
	@%p45 bra 	$L__BB0_82;
	ld.global.u32 	%r797, [%rd8];
	xor.b32  	%r940, %r940, %r797;
	ld.global.u32 	%r798, [%rd8+4];
	xor.b32  	%r1123, %r1123, %r798;
	ld.global.u32 	%r799, [%rd8+8];
	xor.b32  	%r1122, %r1122, %r799;
	ld.global.u32 	%r800, [%rd8+12];
	xor.b32  	%r1121, %r1121, %r800;
	ld.global.u32 	%r801, [%rd8+16];
	xor.b32  	%r936, %r936, %r801;
$L__BB0_82:
	and.b32  	%r803, %r793, 2;
	setp.eq.s32 	%p46, %r803, 0;
	@%p46 bra 	$L__BB0_84;
	ld.global.u32 	%r804, [%rd8+20];
	xor.b32  	%r940, %r940, %r804;
	ld.global.u32 	%r805, [%rd8+24];
	xor.b32  	%r1123, %r1123, %r805;
	ld.global.u32 	%r806, [%rd8+28];
	xor.b32  	%r1122, %r1122, %r806;
	ld.global.u32 	%r807, [%rd8+32];
	xor.b32  	%r1121, %r1121, %r807;
	ld.global.u32 	%r808, [%rd8+36];
	xor.b32  	%r936, %r936, %r808;
$L__BB0_84:
	and.b32  	%r810, %r793, 4;
	setp.eq.s32 	%p47, %r810, 0;
	@%p47 bra 	$L__BB0_86;
	ld.global.u32 	%r811, [%rd8+40];
	xor.b32  	%r940, %r940, %r811;
	ld.global.u32 	%r812, [%rd8+44];
	xor.b32  	%r1123, %r1123, %r812;
	ld.global.u32 	%r813, [%rd8+48];
	xor.b32  	%r1122, %r1122, %r813;
	ld.global.u32 	%r814, [%rd8+52];
	xor.b32  	%r1121, %r1121, %r814;
	ld.global.u32 	%r815, [%rd8+56];
	xor.b32  	%r936, %r936, %r815;
$L__BB0_86:
	and.b32  	%r817, %r793, 8;
	setp.eq.s32 	%p48, %r817, 0;
	@%p48 bra 	$L__BB0_88;
	ld.global.u32 	%r818, [%rd8+60];
	xor.b32  	%r940, %r940, %r818;
	ld.global.u32 	%r819, [%rd8+64];
	xor.b32  	%r1123, %r1123, %r819;
	ld.global.u32 	%r820, [%rd8+68];
	xor.b32  	%r1122, %r1122, %r820;
	ld.global.u32 	%r821, [%rd8+72];
	xor.b32  	%r1121, %r1121, %r821;
	ld.global.u32 	%r822, [%rd8+76];
	xor.b32  	%r936, %r936, %r822;
$L__BB0_88:
	and.b32  	%r824, %r793, 16;
	setp.eq.s32 	%p49, %r824, 0;
	@%p49 bra 	$L__BB0_90;
	ld.global.u32 	%r825, [%rd8+80];
	xor.b32  	%r940, %r940, %r825;
	ld.global.u32 	%r826, [%rd8+84];
	xor.b32  	%r1123, %r1123, %r826;
	ld.global.u32 	%r827, [%rd8+88];
	xor.b32  	%r1122, %r1122, %r827;
	ld.global.u32 	%r828, [%rd8+92];
	xor.b32  	%r1121, %r1121, %r828;
	ld.global.u32 	%r829, [%rd8+96];
	xor.b32  	%r936, %r936, %r829;
$L__BB0_90:
	and.b32  	%r831, %r793, 32;
	setp.eq.s32 	%p50, %r831, 0;
	@%p50 bra 	$L__BB0_92;
	ld.global.u32 	%r832, [%rd8+100];
	xor.b32  	%r940, %r940, %r832;
	ld.global.u32 	%r833, [%rd8+104];
	xor.b32  	%r1123, %r1123, %r833;
	ld.global.u32 	%r834, [%rd8+108];
	xor.b32  	%r1122, %r1122, %r834;
	ld.global.u32 	%r835, [%rd8+112];
	xor.b32  	%r1121, %r1121, %r835;
	ld.global.u32 	%r836, [%rd8+116];
	xor.b32  	%r936, %r936, %r836;
$L__BB0_92:
	and.b32  	%r838, %r793, 64;
	setp.eq.s32 	%p51, %r838, 0;
	@%p51 bra 	$L__BB0_94;
	ld.global.u32 	%r839, [%rd8+120];
	xor.b32  	%r940, %r940, %r839;
	ld.global.u32 	%r840, [%rd8+124];
	xor.b32  	%r1123, %r1123, %r840;
	ld.global.u32 	%r841, [%rd8+128];
	xor.b32  	%r1122, %r1122, %r841;
	ld.global.u32 	%r842, [%rd8+132];
	xor.b32  	%r1121, %r1121, %r842;
	ld.global.u32 	%r843, [%rd8+136];
	xor.b32  	%r936, %r936, %r843;
$L__BB0_94:
	and.b32  	%r845, %r793, 128;
	setp.eq.s32 	%p52, %r845, 0;
	@%p52 bra 	$L__BB0_96;
	ld.global.u32 	%r846, [%rd8+140];
	xor.b32  	%r940, %r940, %r846;
	ld.global.u32 	%r847, [%rd8+144];
	xor.b32  	%r1123, %r1123, %r847;
	ld.global.u32 	%r848, [%rd8+148];
	xor.b32  	%r1122, %r1122, %r848;
	ld.global.u32 	%r849, [%rd8+152];
	xor.b32  	%r1121, %r1121, %r849;
	ld.global.u32 	%r850, [%rd8+156];
	xor.b32  	%r936, %r936, %r850;
$L__BB0_96:
	and.b32  	%r852, %r793, 256;
	setp.eq.s32 	%p53, %r852, 0;
	@%p53 bra 	$L__BB0_98;
	ld.global.u32 	%r853, [%rd8+160];
	xor.b32  	%r940, %r940, %r853;
	ld.global.u32 	%r854, [%rd8+164];
	xor.b32  	%r1123, %r1123, %r854;
	ld.global.u32 	%r855, [%rd8+168];
	xor.b32  	%r1122, %r1122, %r855;
	ld.global.u32 	%r856, [%rd8+172];
	xor.b32  	%r1121, %r1121, %r856;
	ld.global.u32 	%r857, [%rd8+176];
	xor.b32  	%r936, %r936, %r857;
$L__BB0_98:
	and.b32  	%r859, %r793, 512;
	setp.eq.s32 	%p54, %r859, 0;
	@%p54 bra 	$L__BB0_100;
	ld.global.u32 	%r860, [%rd8+180];
	xor.b32  	%r940, %r940, %r860;
	ld.global.u32 	%r861, [%rd8+184];
	xor.b32  	%r1123, %r1123, %r861;
	ld.global.u32 	%r862, [%rd8+188];
	xor.b32  	%r1122, %r1122, %r862;
	ld.global.u32 	%r863, [%rd8+192];
	xor.b32  	%r1121, %r1121, %r863;
	ld.global.u32 	%r864, [%rd8+196];
	xor.b32  	%r936, %r936, %r864;
$L__BB0_100:
	and.b32  	%r866, %r793, 1024;
	setp.eq.s32 	%p55, %r866, 0;
	@%p55 bra 	$L__BB0_102;
	ld.global.u32 	%r867, [%rd8+200];
	xor.b32  	%r940, %r940, %r867;
	ld.global.u32 	%r868, [%rd8+204];
	xor.b32  	%r1123, %r1123, %r868;
	ld.global.u32 	%r869, [%rd8+208];
	xor.b32  	%r1122, %r1122, %r869;
	ld.global.u32 	%r870, [%rd8+212];
	xor.b32  	%r1121, %r1121, %r870;
	ld.global.u32 	%r871, [%rd8+216];
	xor.b32  	%r936, %r936, %r871;
$L__BB0_102:
	and.b32  	%r873, %r793, 2048;
	setp.eq.s32 	%p56, %r873, 0;
	@%p56 bra 	$L__BB0_104;
	ld.global.u32 	%r874, [%rd8+220];
	xor.b32  	%r940, %r940, %r874;
	ld.global.u32 	%r875, [%rd8+224];
	xor.b32  	%r1123, %r1123, %r875;
	ld.global.u32 	%r876, [%rd8+228];
	xor.b32  	%r1122, %r1122, %r876;
	ld.global.u32 	%r877, [%rd8+232];
	xor.b32  	%r1121, %r1121, %r877;
	ld.global.u32 	%r878, [%rd8+236];
	xor.b32  	%r936, %r936, %r878;
$L__BB0_104:
	and.b32  	%r880, %r793, 4096;
	setp.eq.s32 	%p57, %r880, 0;
	@%p57 bra 	$L__BB0_106;
	ld.global.u32 	%r881, [%rd8+240];
	xor.b32  	%r940, %r940, %r881;
	ld.global.u32 	%r882, [%rd8+244];
	xor.b32  	%r1123, %r1123, %r882;
	ld.global.u32 	%r883, [%rd8+248];
	xor.b32  	%r1122, %r1122, %r883;
	ld.global.u32 	%r884, [%rd8+252];
	xor.b32  	%r1121, %r1121, %r884;
	ld.global.u32 	%r885, [%rd8+256];
	xor.b32  	%r936, %r936, %r885;
$L__BB0_106:
	and.b32  	%r887, %r793, 8192;
	setp.eq.s32 	%p58, %r887, 0;
	@%p58 bra 	$L__BB0_108;
	ld.global.u32 	%r888, [%rd8+260];
	xor.b32  	%r940, %r940, %r888;
	ld.global.u32 	%r889, [%rd8+264];
	xor.b32  	%r1123, %r1123, %r889;
	ld.global.u32 	%r890, [%rd8+268];
	xor.b32  	%r1122, %r1122, %r890;
	ld.global.u32 	%r891, [%rd8+272];
	xor.b32  	%r1121, %r1121, %r891;
	ld.global.u32 	%r892, [%rd8+276];
	xor.b32  	%r936, %r936, %r892;
$L__BB0_108:
	and.b32  	%r894, %r793, 16384;
	setp.eq.s32 	%p59, %r894, 0;
	@%p59 bra 	$L__BB0_110;
	ld.global.u32 	%r895, [%rd8+280];
	xor.b32  	%r940, %r940, %r895;
	ld.global.u32 	%r896, [%rd8+284];
	xor.b32  	%r1123, %r1123, %r896;
	ld.global.u32 	%r897, [%rd8+288];
	xor.b32  	%r1122, %r1122, %r897;
	ld.global.u32 	%r898, [%rd8+292];
	xor.b32  	%r1121, %r1121, %r898;
	ld.global.u32 	%r899, [%rd8+296];
	xor.b32  	%r936, %r936, %r899;
$L__BB0_110:
	and.b32  	%r901, %r793, 32768;
	setp.eq.s32 	%p60, %r901, 0;
	@%p60 bra 	$L__BB0_112;
	ld.global.u32 	%r902, [%rd8+300];
	xor.b32  	%r940, %r940, %r902;
	ld.global.u32 	%r903, [%rd8+304];
	xor.b32  	%r1123, %r1123, %r903;
	ld.global.u32 	%r904, [%rd8+308];
	xor.b32  	%r1122, %r1122, %r904;
	ld.global.u32 	%r905, [%rd8+312];
	xor.b32  	%r1121, %r1121, %r905;
	ld.global.u32 	%r906, [%rd8+316];
	xor.b32  	%r936, %r936, %r906;
$L__BB0_112:
	add.s32 	%r1119, %r1119, 16;
	setp.ne.s32 	%p61, %r1119, 32;
	@%p61 bra 	$L__BB0_80;
	mad.lo.s32 	%r907, %r1113, -31, %r368;
	add.s32 	%r1113, %r907, 1;
	setp.ne.s32 	%p62, %r1113, 5;
	@%p62 bra 	$L__BB0_79;
	st.local.u32 	[%rd1+4], %r940;
	st.local.v2.u32 	[%rd1+8], {%r1123, %r1122};
	st.local.v2.u32 	[%rd1+16], {%r1121, %r936};
$L__BB0_115:
	shr.u64 	%rd27, %rd3, 2;
	add.s32 	%r923, %r923, 1;
	setp.gt.u64 	%p63, %rd3, 3;
	@%p63 bra 	$L__BB0_3;
$L__BB0_116:
	shr.u32 	%r908, %r940, 2;
	xor.b32  	%r909, %r908, %r940;
	shl.b32 	%r910, %r936, 4;
	shl.b32 	%r911, %r909, 1;
	xor.b32  	%r912, %r911, %r910;
	xor.b32  	%r913, %r912, %r909;
	xor.b32  	%r914, %r913, %r936;
	add.s32 	%r915, %r3, %r914;
	add.s32 	%r916, %r915, 362437;
	mul.hi.u32 	%r917, %r916, 1374389535;
	shr.u32 	%r918, %r917, 5;
	mul.lo.s32 	%r919, %r918, 100;
	sub.s32 	%r920, %r916, %r919;
	cvta.to.global.u64 	%rd24, %rd10;
	shl.b64 	%rd25, %rd2, 2;
	add.s64 	%rd26, %rd24, %rd25;
	st.global.u32 	[%rd26], %r920;
$L__BB0_117:
	ret;

}
	// .globl	_Z13displayMatrixPi
.visible .entry _Z13displayMatrixPi(
	.param .u64 .ptr .align 1 _Z13displayMatrixPi_param_0
)
{
	.local .align 8 .b8 	__local_depot1[8];
	.reg .b64 	%SP;
	.reg .b64 	%SPL;
	.reg .pred 	%p<3>;
	.reg .b32 	%r<12>;
	.reg .b64 	%rd<11>;

	mov.u64 	%SPL, __local_depot1;
	cvta.local.u64 	%SP, %SPL;
	ld.param.u64 	%rd1, [_Z13displayMatrixPi_param_0];
	mov.u32 	%r1, %tid.y;
	mov.u32 	%r2, %tid.x;
	or.b32  	%r3, %r1, %r2;
	and.b32  	%r4, %r3, 1022;
	setp.ne.s32 	%p1, %r4, 0;
	@%p1 bra 	$L__BB1_3;
	add.u64 	%rd2, %SP, 0;
	add.u64 	%rd3, %SPL, 0;
	cvta.to.global.u64 	%rd4, %rd1;
	shl.b32 	%r5, %r1, 1;
	add.s32 	%r6, %r5, %r2;
	mul.wide.u32 	%rd5, %r6, 4;
	add.s64 	%rd6, %rd4, %rd5;
	ld.global.u32 	%r7, [%rd6];
	st.local.u32 	[%rd3], %r7;
	mov.u64 	%rd7, $str;
	cvta.global.u64 	%rd8, %rd7;
	{ // callseq 0, 0
	.param .b64 param0;
	st.param.b64 	[param0], %rd8;
	.param .b64 param1;
	st.param.b64 	[param1], %rd2;
	.param .b32 retval0;
	call.uni (retval0), 
	vprintf, 
	(
	param0, 
	param1
	);
	ld.param.b32 	%r8, [retval0];
	} // callseq 0
	setp.ne.s32 	%p2, %r2, 1;
	@%p2 bra 	$L__BB1_3;
	mov.u64 	%rd9, $str$1;
	cvta.global.u64 	%rd10, %rd9;
	{ // callseq 1, 0
	.param .b64 param0;
	st.param.b64 	[param0], %rd10;
	.param .b64 param1;
	st.param.b64 	[param1], 0;
	.param .b32 retval0;
	call.uni (retval0), 
	vprintf, 
	(
	param0, 
	param1
	);
	ld.param.b32 	%r10, [retval0];
	} // callseq 1
$L__BB1_3:
	ret;

}


// ===== COMPILED SASS (sm_100) =====

	.target	sm_100

	.elftype	@"ET_EXEC"


//--------------------- .note.nv.tkinfo           --------------------------
	.section	.note.nv.tkinfo,"",@"SHT_NOTE"
	.sectionflags	@"SHF_NOTE_NV_TKINFO"
	.tkinfo
        /*0018*/ 	.word	0x00000002
        /*0030*/ 	.string	""
        /*0030*/ 	.string	"ptxas"
        /*0030*/ 	.string	"Cuda compilation tools, release 13.0, V13.0.88"
        /*0030*/ 	.string	"Build cuda_13.0.r13.0/compiler.36424714_0"
        /*0030*/ 	.string	"-arch sm_100 -m 64 "



//--------------------- .note.nv.cuinfo           --------------------------
	.section	.note.nv.cuinfo,"",@"SHT_NOTE"
	.sectionflags	@"SHF_NOTE_NV_CUINFO"
        /*0018*/ 	.short	0x0002
        /*001a*/ 	.short	0x0064
        /*001c*/ 	.short	0x0082
	.zero		2


//--------------------- .nv.info                  --------------------------
	.section	.nv.info,"",@"SHT_CUDA_INFO"
	.align	4


	//----- nvinfo : EIATTR_REGCOUNT
	.align		4
        /*0000*/ 	.byte	0x04, 0x2f
        /*0002*/ 	.short	(.L_12 - .L_11)
	.align		4
.L_11:
        /*0004*/ 	.word	index@(_Z16fillRandomMatrixPim)
        /*0008*/ 	.word	0x0000001f


	//----- nvinfo : EIATTR_FRAME_SIZE
	.align		4
.L_12:
        /*000c*/ 	.byte	0x04, 0x11
        /*000e*/ 	.short	(.L_14 - .L_13)
	.align		4
.L_13:
        /*0010*/ 	.word	index@(_Z16fillRandomMatrixPim)
        /*0014*/ 	.word	0x00000030


	//----- nvinfo : EIATTR_REGCOUNT
	.align		4
.L_14:
        /*0018*/ 	.byte	0x04, 0x2f
        /*001a*/ 	.short	(.L_16 - .L_15)
	.align		4
.L_15:
        /*001c*/ 	.word	index@(_Z13displayMatrixPi)
        /*0020*/ 	.word	0x00000018


	//----- nvinfo : EIATTR_FRAME_SIZE
	.align		4
.L_16:
        /*0024*/ 	.byte	0x04, 0x11
        /*0026*/ 	.short	(.L_18 - .L_17)
	.align		4
.L_17:
        /*0028*/ 	.word	index@(_Z13displayMatrixPi)
        /*002c*/ 	.word	0x00000008


	//----- nvinfo : EIATTR_MIN_STACK_SIZE
	.align		4
.L_18:
        /*0030*/ 	.byte	0x04, 0x12
        /*0032*/ 	.short	(.L_20 - .L_19)
	.align		4
.L_19:
        /*0034*/ 	.word	index@(_Z13displayMatrixPi)
        /*0038*/ 	.word	0x00000008


	//----- nvinfo : EIATTR_MIN_STACK_SIZE
	.align		4
.L_20:
        /*003c*/ 	.byte	0x04, 0x12
        /*003e*/ 	.short	(.L_22 - .L_21)
	.align		4
.L_21:
        /*0040*/ 	.word	index@(_Z16fillRandomMatrixPim)
        /*0044*/ 	.word	0x00000030
.L_22:


//--------------------- .nv.compat                --------------------------
	.section	.nv.compat,"",@"SHT_CUDA_COMPAT_INFO"
	.align	4
        /*0000*/ 	.byte	0x02, 0x09, 0x00, 0x00, 0x02, 0x02, 0x01, 0x00, 0x02, 0x05, 0x05, 0x00, 0x03, 0x07, 0x01, 0x01
        /*0010*/ 	.byte	0x02, 0x03, 0x00, 0x00, 0x02, 0x06, 0x01, 0x00, 0x04, 0x0b, 0x08, 0x00, 0x09, 0x00, 0x00, 0x00
        /*0020*/ 	.byte	0x00, 0x00, 0x00, 0x00


//--------------------- .nv.info._Z13displayMatrixPi --------------------------
	.section	.nv.info._Z13displayMatrixPi,"",@"SHT_CUDA_INFO"
	.sectionflags	@""
	.align	4


	//----- nvinfo : EIATTR_CUDA_API_VERSION
	.align		4
        /*0000*/ 	.byte	0x04, 0x37
        /*0002*/ 	.short	(.L_24 - .L_23)
.L_23:
        /*0004*/ 	.word	0x00000082


	//----- nvinfo : EIATTR_KPARAM_INFO
	.align		4
.L_24:
        /*0008*/ 	.byte	0x04, 0x17
        /*000a*/ 	.short	(.L_26 - .L_25)
.L_25:
        /*000c*/ 	.word	0x00000000
        /*0010*/ 	.short	0x0000
        /*0012*/ 	.short	0x0000
        /*0014*/ 	.byte	0x00, 0xf5, 0x21, 0x00


	//----- nvinfo : EIATTR_SPARSE_MMA_MASK
	.align		4
.L_26:
        /*0018*/ 	.byte	0x03, 0x50
        /*001a*/ 	.short	0x0000


	//----- nvinfo : EIATTR_MAXREG_COUNT
	.align		4
        /*001c*/ 	.byte	0x03, 0x1b
        /*001e*/ 	.short	0x00ff


	//----- nvinfo : EIATTR_EXTERNS
	.align		4
        /*0020*/ 	.byte	0x04, 0x0f
        /*0022*/ 	.short	(.L_28 - .L_27)


	//   ....[0]....
	.align		4
.L_27:
        /*0024*/ 	.word	index@(vprintf)


	//----- nvinfo : EIATTR_MERCURY_ISA_VERSION
	.align		4
.L_28:
        /*0028*/ 	.byte	0x03, 0x5f
        /*002a*/ 	.short	0x0101


	//----- nvinfo : EIATTR_VRC_CTA_INIT_COUNT
	.align		4
        /*002c*/ 	.byte	0x02, 0x4a
	.zero		1
	.zero		1


	//----- nvinfo : EIATTR_SYSCALL_OFFSETS
	.align		4
        /*0030*/ 	.byte	0x04, 0x46
        /*0032*/ 	.short	(.L_30 - .L_29)


	//   ....[0]....
.L_29:
        /*0034*/ 	.word	0x00000160


	//   ....[1]....
        /*0038*/ 	.word	0x000001f0


	//----- nvinfo : EIATTR_EXIT_INSTR_OFFSETS
	.align		4
.L_30:
        /*003c*/ 	.byte	0x04, 0x1c
        /*003e*/ 	.short	(.L_32 - .L_31)


	//   ....[0]....
.L_31:
        /*0040*/ 	.word	0x00000090


	//   ....[1]....
        /*0044*/ 	.word	0x00000180


	//   ....[2]....
        /*0048*/ 	.word	0x00000200


	//----- nvinfo : EIATTR_CRS_STACK_SIZE
	.align		4
.L_32:
        /*004c*/ 	.byte	0x04, 0x1e
        /*004e*/ 	.short	(.L_34 - .L_33)
.L_33:
        /*0050*/ 	.word	0x00000000


	//----- nvinfo : EIATTR_CBANK_PARAM_SIZE
	.align		4
.L_34:
        /*0054*/ 	.byte	0x03, 0x19
        /*0056*/ 	.short	0x0008


	//----- nvinfo : EIATTR_PARAM_CBANK
	.align		4
        /*0058*/ 	.byte	0x04, 0x0a
        /*005a*/ 	.short	(.L_36 - .L_35)
	.align		4
.L_35:
        /*005c*/ 	.word	index@(.nv.constant0._Z13displayMatrixPi)
        /*0060*/ 	.short	0x0380
        /*0062*/ 	.short	0x0008


	//----- nvinfo : EIATTR_SW_WAR
	.align		4
.L_36:
        /*0064*/ 	.byte	0x04, 0x36
        /*0066*/ 	.short	(.L_38 - .L_37)
.L_37:
        /*0068*/ 	.word	0x00000008
.L_38:


//--------------------- .nv.info._Z16fillRandomMatrixPim --------------------------
	.section	.nv.info._Z16fillRandomMatrixPim,"",@"SHT_CUDA_INFO"
	.sectionflags	@""
	.align	4


	//----- nvinfo : EIATTR_CUDA_API_VERSION
	.align		4
        /*0000*/ 	.byte	0x04, 0x37
        /*0002*/ 	.short	(.L_40 - .L_39)
.L_39:
        /*0004*/ 	.word	0x00000082


	//----- nvinfo : EIATTR_KPARAM_INFO
	.align		4
.L_40:
        /*0008*/ 	.byte	0x04, 0x17
        /*000a*/ 	.short	(.L_42 - .L_41)
.L_41:
        /*000c*/ 	.word	0x00000000
        /*0010*/ 	.short	0x0001
        /*0012*/ 	.short	0x0008
        /*0014*/ 	.byte	0x00, 0xf0, 0x21, 0x00


	//----- nvinfo : EIATTR_KPARAM_INFO
	.align		4
.L_42:
        /*0018*/ 	.byte	0x04, 0x17
        /*001a*/ 	.short	(.L_44 - .L_43)
.L_43:
        /*001c*/ 	.word	0x00000000
        /*0020*/ 	.short	0x0000
        /*0022*/ 	.short	0x0000
        /*0024*/ 	.byte	0x00, 0xf5, 0x21, 0x00


	//----- nvinfo : EIATTR_SPARSE_MMA_MASK
	.align		4
.L_44:
        /*0028*/ 	.byte	0x03, 0x50
        /*002a*/ 	.short	0x0000


	//----- nvinfo : EIATTR_MAXREG_COUNT
	.align		4
        /*002c*/ 	.byte	0x03, 0x1b
        /*002e*/ 	.short	0x00ff


	//----- nvinfo : EIATTR_MERCURY_ISA_VERSION
	.align		4
        /*0030*/ 	.byte	0x03, 0x5f
        /*0032*/ 	.short	0x0101


	//----- nvinfo : EIATTR_VRC_CTA_INIT_COUNT
	.align		4
        /*0034*/ 	.byte	0x02, 0x4a
	.zero		1
	.zero		1


	//----- nvinfo : EIATTR_EXIT_INSTR_OFFSETS
	.align		4
        /*0038*/ 	.byte	0x04, 0x1c
        /*003a*/ 	.short	(.L_46 - .L_45)


	//   ....[0]....
.L_45:
        /*003c*/ 	.word	0x00000050


	//   ....[1]....
        /*0040*/ 	.word	0x000027f0


	//----- nvinfo : EIATTR_CRS_STACK_SIZE
	.align		4
.L_46:
        /*0044*/ 	.byte	0x04, 0x1e
        /*0046*/ 	.short	(.L_48 - .L_47)
.L_47:
        /*0048*/ 	.word	0x00000000


	//----- nvinfo : EIATTR_CBANK_PARAM_SIZE
	.align		4
.L_48:
        /*004c*/ 	.byte	0x03, 0x19
        /*004e*/ 	.short	0x0010


	//----- nvinfo : EIATTR_PARAM_CBANK
	.align		4
        /*0050*/ 	.byte	0x04, 0x0a
        /*0052*/ 	.short	(.L_50 - .L_49)
	.align		4
.L_49:
        /*0054*/ 	.word	index@(.nv.constant0._Z16fillRandomMatrixPim)
        /*0058*/ 	.short	0x0380
        /*005a*/ 	.short	0x0010


	//----- nvinfo : EIATTR_SW_WAR
	.align		4
.L_50:
        /*005c*/ 	.byte	0x04, 0x36
        /*005e*/ 	.short	(.L_52 - .L_51)
.L_51:
        /*0060*/ 	.word	0x00000008
.L_52:


//--------------------- .nv.callgraph             --------------------------
	.section	.nv.callgraph,"",@"SHT_CUDA_CALLGRAPH"
	.align	4
	.sectionentsize	8
	.align		4
        /*0000*/ 	.word	0x00000000
	.align		4
        /*0004*/ 	.word	0xffffffff
	.align		4
        /*0008*/ 	.word	index@(_Z13displayMatrixPi)
	.align		4
        /*000c*/ 	.word	index@(vprintf)
	.align		4
        /*0010*/ 	.word	0x00000000
	.align		4
        /*0014*/ 	.word	0xfffffffe
	.align		4
        /*0018*/ 	.word	0x00000000
	.align		4
        /*001c*/ 	.word	0xfffffffd
	.align		4
        /*0020*/ 	.word	0x00000000
	.align		4
        /*0024*/ 	.word	0xfffffffc


//--------------------- .nv.constant4             --------------------------
	.section	.nv.constant4,"a",@progbits
	.align	8
	.align		8
.nv.constant4:
        /*0000*/ 	.dword	vprintf
	.align		8
        /*0008*/ 	.dword	precalc_xorwow_matrix
	.align		8
        /*0010*/ 	.dword	precalc_xorwow_offset_matrix
	.align		8
        /*0018*/ 	.dword	mrg32k3aM1
	.align		8
        /*0020*/ 	.dword	mrg32k3aM2
	.align		8
        /*0028*/ 	.dword	mrg32k3aM1SubSeq
	.align		8
        /*0030*/ 	.dword	mrg32k3aM2SubSeq
	.align		8
        /*0038*/ 	.dword	mrg32k3aM1Seq
	.align		8
        /*0040*/ 	.dword	mrg32k3aM2Seq
	.align		8
        /*0048*/ 	.dword	$str
	.align		8
        /*0050*/ 	.dword	$str$1


//--------------------- .nv.constant3             --------------------------
	.section	.nv.constant3,"a",@progbits
	.align	8
.nv.constant3:
	.type		__cr_lgamma_table,@object
	.size		__cr_lgamma_table,(.L_8 - __cr_lgamma_table)
__cr_lgamma_table:
        /*0000*/ 	.byte	0x00, 0x00, 0x00, 0x00, 0x00, 0x00, 0x00, 0x00, 0x00, 0x00, 0x00, 0x00, 0x00, 0x00, 0x00, 0x00
        /*0010*/ 	.byte	0xef, 0x39, 0xfa, 0xfe, 0x42, 0x2e, 0xe6, 0x3f, 0x02, 0x20, 0x2a, 0xfa, 0x0b, 0xab, 0xfc, 0x3f
        /*0020*/ 	.byte	0xf9, 0x2c, 0x92, 0x7c, 0xa7, 0x6c, 0x09, 0x40, 0xc9, 0x79, 0x44, 0x3c, 0x64, 0x26, 0x13, 0x40
        /*0030*/ 	.byte	0xca, 0x01, 0xcf, 0x3a, 0x27, 0x51, 0x1a, 0x40, 0x30, 0xcc, 0x2d, 0xf3, 0xe1, 0x0c, 0x21, 0x40
        /*0040*/ 	.byte	0x0d, 0xb7, 0xfc, 0x82, 0x8e, 0x35, 0x25, 0x40
.L_8:


//--------------------- .text._Z13displayMatrixPi --------------------------
	.section	.text._Z13displayMatrixPi,"ax",@progbits
	.align	128
        .global         _Z13displayMatrixPi
        .type           _Z13displayMatrixPi,@function
        .size           _Z13displayMatrixPi,(.L_x_15 - _Z13displayMatrixPi)
        .other          _Z13displayMatrixPi,@"STO_CUDA_ENTRY STV_DEFAULT"
_Z13displayMatrixPi:
.text._Z13displayMatrixPi:
[----:B------:R-:W0:Y:S01]  /*0000*/  LDC R1, c[0x0][0x37c] ;  /* 0x0000df00ff017b82 */ /* 0x000e220000000800 */
[----:B------:R-:W1:Y:S01]  /*0010*/  S2R R0, SR_TID.Y ;  /* 0x0000000000007919 */ /* 0x000e620000002200 */
[----:B------:R-:W2:Y:S01]  /*0020*/  LDCU UR4, c[0x0][0x2f8] ;  /* 0x00005f00ff0477ac */ /* 0x000ea20008000800 */
[----:B0-----:R-:W-:Y:S01]  /*0030*/  VIADD R1, R1, 0xfffffff8 ;  /* 0xfffffff801017836 */ /* 0x001fe20000000000 */
[----:B------:R-:W1:Y:S01]  /*0040*/  S2R R17, SR_TID.X ;  /* 0x0000000000117919 */ /* 0x000e620000002100 */
[----:B------:R-:W0:Y:S03]  /*0050*/  LDCU UR5, c[0x0][0x2fc] ;  /* 0x00005f80ff0577ac */ /* 0x000e260008000800 */
[----:B--2---:R-:W-:-:S05]  /*0060*/  IADD3 R6, P1, PT, R1, UR4, RZ ;  /* 0x0000000401067c10 */ /* 0x004fca000ff3e0ff */
[----:B0-----:R-:W-:Y:S01]  /*0070*/  IMAD.X R7, RZ, RZ, UR5, P1 ;  /* 0x00000005ff077e24 */ /* 0x001fe200088e06ff */
[----:B-1----:R-:W-:-:S13]  /*0080*/  LOP3.LUT P0, RZ, R0, 0x3fe, R17, 0xc8, !PT ;  /* 0x000003fe00ff7812 */ /* 0x002fda000780c811 */
[----:B------:R-:W-:Y:S05]  /*0090*/  @P0 EXIT ;  /* 0x000000000000094d */ /* 0x000fea0003800000 */
[----:B------:R-:W0:Y:S01]  /*00a0*/  LDC.64 R2, c[0x0][0x380] ;  /* 0x0000e000ff027b82 */ /* 0x000e220000000a00 */
[----:B------:R-:W1:Y:S01]  /*00b0*/  LDCU.64 UR4, c[0x0][0x358] ;  /* 0x00006b00ff0477ac */ /* 0x000e620008000a00 */
[----:B------:R-:W-:-:S04]  /*00c0*/  IMAD R5, R0, 0x2, R17 ;  /* 0x0000000200057824 */ /* 0x000fc800078e0211 */
[----:B0-----:R-:W-:-:S06]  /*00d0*/  IMAD.WIDE.U32 R2, R5, 0x4, R2 ;  /* 0x0000000405027825 */ /* 0x001fcc00078e0002 */
[----:B-1----:R-:W2:Y:S01]  /*00e0*/  LDG.E R2, desc[UR4][R2.64] ;  /* 0x0000000402027981 */ /* 0x002ea2000c1e1900 */
[----:B------:R-:W-:Y:S01]  /*00f0*/  MOV R16, 0x0 ;  /* 0x0000000000107802 */ /* 0x000fe20000000f00 */
[----:B------:R-:W0:Y:S03]  /*0100*/  LDCU.64 UR4, c[0x4][0x48] ;  /* 0x01000900ff0477ac */ /* 0x000e260008000a00 */
[----:B------:R1:W3:Y:S01]  /*0110*/  LDC.64 R8, c[0x4][R16] ;  /* 0x0100000010087b82 */ /* 0x0002e20000000a00 */
[----:B0-----:R-:W-:Y:S01]  /*0120*/  MOV R4, UR4 ;  /* 0x0000000400047c02 */ /* 0x001fe20008000f00 */
[----:B------:R-:W-:Y:S01]  /*0130*/  IMAD.U32 R5, RZ, RZ, UR5 ;  /* 0x00000005ff057e24 */ /* 0x000fe2000f8e00ff */
[----:B--23--:R1:W-:Y:S06]  /*0140*/  STL [R1], R2 ;  /* 0x0000000201007387 */ /* 0x00c3ec0000100800 */
[----:B------:R-:W-:-:S07]  /*0150*/  LEPC R20, `(.L_x_0) ;  /* 0x000000001014794e */ /* 0x000fce0000000000 */
[----:B-1----:R-:W-:Y:S05]  /*0160*/  CALL.ABS.NOINC R8 ;  /* 0x0000000008007343 */ /* 0x002fea0003c00000 */
.L_x_0:
[----:B------:R-:W-:-:S13]  /*0170*/  ISETP.NE.AND P0, PT, R17, 0x1, PT ;  /* 0x000000011100780c */ /* 0x000fda0003f05270 */
[----:B------:R-:W-:Y:S05]  /*0180*/  @P0 EXIT ;  /* 0x000000000000094d */ /* 0x000fea0003800000 */
[----:B------:R-:W0:Y:S01]  /*0190*/  LDC.64 R16, c[0x4][R16] ;  /* 0x0100000010107b82 */ /* 0x000e220000000a00 */
[----:B------:R-:W1:Y:S01]  /*01a0*/  LDCU.64 UR4, c[0x4][0x50] ;  /* 0x01000a00ff0477ac */ /* 0x000e620008000a00 */
[----:B------:R-:W-:Y:S01]  /*01b0*/  CS2R R6, SRZ ;  /* 0x0000000000067805 */ /* 0x000fe2000001ff00 */
[----:B-1----:R-:W-:Y:S01]  /*01c0*/  IMAD.U32 R4, RZ, RZ, UR4 ;  /* 0x00000004ff047e24 */ /* 0x002fe2000f8e00ff */
[----:B------:R-:W-:-:S07]  /*01d0*/  MOV R5, UR5 ;  /* 0x0000000500057c02 */ /* 0x000fce0008000f00 */
[----:B------:R-:W-:-:S07]  /*01e0*/  LEPC R20, `(.L_x_1) ;  /* 0x000000001014794e */ /* 0x000fce0000000000 */
[----:B0-----:R-:W-:Y:S05]  /*01f0*/  CALL.ABS.NOINC R16 ;  /* 0x0000000010007343 */ /* 0x001fea0003c00000 */
.L_x_1:
[----:B------:R-:W-:Y:S05]  /*0200*/  EXIT ;  /* 0x000000000000794d */ /* 0x000fea0003800000 */
.L_x_2:
[----:B------:R-:W-:-:S00]  /*0210*/  BRA `(.L_x_2) ;  /* 0xfffffffc00fc7947 */ /* 0x000fc0000383ffff */
[----:B------:R-:W-:-:S00]  /*0220*/  NOP ;  /* 0x0000000000007918 */ /* 0x000fc00000000000 */
        /* <DEDUP_REMOVED lines=13> */
.L_x_15:


//--------------------- .text._Z16fillRandomMatrixPim --------------------------
	.section	.text._Z16fillRandomMatrixPim,"ax",@progbits
	.align	128
        .global         _Z16fillRandomMatrixPim
        .type           _Z16fillRandomMatrixPim,@function
        .size           _Z16fillRandomMatrixPim,(.L_x_16 - _Z16fillRandomMatrixPim)
        .other          _Z16fillRandomMatrixPim,@"STO_CUDA_ENTRY STV_DEFAULT"
_Z16fillRandomMatrixPim:
.text._Z16fillRandomMatrixPim:
[----:B------:R-:W0:Y:S01]  /*0000*/  LDC R1, c[0x0][0x37c] ;  /* 0x0000df00ff017b82 */ /* 0x000e220000000800 */
[----:B------:R-:W1:Y:S01]  /*0010*/  S2R R8, SR_TID.Y ;  /* 0x0000000000087919 */ /* 0x000e620000002200 */
[----:B0-----:R-:W-:Y:S01]  /*0020*/  VIADD R1, R1, 0xffffffd0 ;  /* 0xffffffd001017836 */ /* 0x001fe20000000000 */
[----:B------:R-:W1:Y:S02]  /*0030*/  S2R R11, SR_TID.X ;  /* 0x00000000000b7919 */ /* 0x000e640000002100 */
[----:B-1----:R-:W-:-:S13]  /*0040*/  LOP3.LUT P0, RZ, R8, 0x3fe, R11, 0xc8, !PT ;  /* 0x000003fe08ff7812 */ /* 0x002fda000780c80b */
[----:B------:R-:W-:Y:S05]  /*0050*/  @P0 EXIT ;  /* 0x000000000000094d */ /* 0x000fea0003800000 */
[----:B------:R-:W0:Y:S01]  /*0060*/  LDC.64 R2, c[0x0][0x388] ;  /* 0x0000e200ff027b82 */ /* 0x000e220000000a00 */
[----:B------:R-:W1:Y:S01]  /*0070*/  LDCU.64 UR6, c[0x0][0x358] ;  /* 0x00006b00ff0677ac */ /* 0x000e620008000a00 */
[----:B------:R-:W-:Y:S01]  /*0080*/  BSSY.RECONVERGENT B0, `(.L_x_3) ;  /* 0x000025f000007945 */ /* 0x000fe20003800200 */
[----:B0-----:R-:W-:Y:S02]  /*0090*/  LOP3.LUT R0, R2, 0xaad26b49, RZ, 0x3c, !PT ;  /* 0xaad26b4902007812 */ /* 0x001fe400078e3cff */
[----:B------:R-:W-:-:S03]  /*00a0*/  LOP3.LUT R2, R3, 0xf7dcefdd, RZ, 0x3c, !PT ;  /* 0xf7dcefdd03027812 */ /* 0x000fc600078e3cff */
[----:B------:R-:W-:Y:S02]  /*00b0*/  IMAD R0, R0, 0x4182bed5, RZ ;  /* 0x4182bed500007824 */ /* 0x000fe400078e02ff */
[----:B------:R-:W-:Y:S02]  /*00c0*/  IMAD R9, R2, -0x658354e5, RZ ;  /* 0x9a7cab1b02097824 */ /* 0x000fe400078e02ff */
[C---:B------:R-:W-:Y:S01]  /*00d0*/  VIADD R5, R0.reuse, 0x583f19 ;  /* 0x00583f1900057836 */ /* 0x040fe20000000000 */
[C---:B------:R-:W-:Y:S01]  /*00e0*/  LOP3.LUT R6, R0.reuse, 0x159a55e5, RZ, 0x3c, !PT ;  /* 0x159a55e500067812 */ /* 0x040fe200078e3cff */
[C---:B------:R-:W-:Y:S01]  /*00f0*/  VIADD R3, R0.reuse, 0x75bcd15 ;  /* 0x075bcd1500037836 */ /* 0x040fe20000000000 */
[----:B------:R-:W-:Y:S01]  /*0100*/  IADD3 R2, PT, PT, R0, 0x64f0c9, R9 ;  /* 0x0064f0c900027810 */ /* 0x000fe20007ffe009 */
[C---:B------:R-:W-:Y:S01]  /*0110*/  VIADD R7, R9.reuse, 0x1f123bb5 ;  /* 0x1f123bb509077836 */ /* 0x040fe20000000000 */
[----:B------:R-:W-:Y:S01]  /*0120*/  LOP3.LUT R4, R9, 0x5491333, RZ, 0x3c, !PT ;  /* 0x0549133309047812 */ /* 0x000fe200078e3cff */
[----:B------:R-:W-:-:S02]  /*0130*/  IMAD R0, R8, 0x2, R11 ;  /* 0x0000000208007824 */ /* 0x000fc400078e020b */
[----:B------:R0:W-:Y:S03]  /*0140*/  STL.64 [R1], R2 ;  /* 0x0000000201007387 */ /* 0x0001e60000100a00 */
[----:B------:R-:W-:Y:S01]  /*0150*/  ISETP.NE.AND P0, PT, R0, RZ, PT ;  /* 0x000000ff0000720c */ /* 0x000fe20003f05270 */
[----:B------:R0:W-:Y:S04]  /*0160*/  STL.64 [R1+0x8], R6 ;  /* 0x0000080601007387 */ /* 0x0001e80000100a00 */
[----:B------:R0:W-:Y:S08]  /*0170*/  STL.64 [R1+0x10], R4 ;  /* 0x0000100401007387 */ /* 0x0001f00000100a00 */
[----:B-1----:R-:W-:Y:S05]  /*0180*/  @!P0 BRA `(.L_x_4) ;  /* 0x0000002400388947 */ /* 0x002fea0003800000 */
[----:B------:R-:W-:Y:S02]  /*0190*/  IMAD.MOV.U32 R11, RZ, RZ, R0 ;  /* 0x000000ffff0b7224 */ /* 0x000fe400078e0000 */
[----:B------:R-:W-:Y:S02]  /*01a0*/  IMAD.MOV.U32 R10, RZ, RZ, RZ ;  /* 0x000000ffff0a7224 */ /* 0x000fe400078e00ff */
[----:B0-----:R-:W-:-:S07]  /*01b0*/  IMAD.MOV.U32 R2, RZ, RZ, RZ ;  /* 0x000000ffff027224 */ /* 0x001fce00078e00ff */
.L_x_13:
[----:B------:R-:W-:Y:S01]  /*01c0*/  LOP3.LUT R0, R11, 0x3, RZ, 0xc0, !PT ;  /* 0x000000030b007812 */ /* 0x000fe200078ec0ff */
[----:B------:R-:W-:Y:S03]  /*01d0*/  BSSY.RECONVERGENT B1, `(.L_x_5) ;  /* 0x0000243000017945 */ /* 0x000fe60003800200 */
[----:B------:R-:W-:-:S04]  /*01e0*/  ISETP.NE.U32.AND P0, PT, R0, RZ, PT ;  /* 0x000000ff0000720c */ /* 0x000fc80003f05070 */
[----:B------:R-:W-:-:S13]  /*01f0*/  ISETP.NE.AND.EX P0, PT, RZ, RZ, PT, P0 ;  /* 0x000000ffff00720c */ /* 0x000fda0003f05300 */
[----:B0-----:R-:W-:Y:S05]  /*0200*/  @!P0 BRA `(.L_x_6) ;  /* 0x0000002000fc8947 */ /* 0x001fea0003800000 */
[----:B------:R-:W0:Y:S01]  /*0210*/  LDC.64 R8, c[0x4][0x8] ;  /* 0x01000200ff087b82 */ /* 0x000e220000000a00 */
[----:B------:R-:W-:Y:S01]  /*0220*/  IMAD.MOV.U32 R0, RZ, RZ, RZ ;  /* 0x000000ffff007224 */ /* 0x000fe200078e00ff */
[----:B------:R-:W-:Y:S02]  /*0230*/  CS2R R4, SRZ ;  /* 0x0000000000047805 */ /* 0x000fe4000001ff00 */
[----:B------:R-:W-:Y:S01]  /*0240*/  CS2R R6, SRZ ;  /* 0x0000000000067805 */ /* 0x000fe2000001ff00 */
[----:B------:R-:W-:Y:S02]  /*0250*/  IMAD.MOV.U32 R3, RZ, RZ, RZ ;  /* 0x000000ffff037224 */ /* 0x000fe400078e00ff */
[----:B0-----:R-:W-:-:S07]  /*0260*/  IMAD.WIDE.U32 R8, R10, 0xc80, R8 ;  /* 0x00000c800a087825 */ /* 0x001fce00078e0008 */
.L_x_8:
[----:B------:R-:W-:-:S06]  /*0270*/  IMAD R14, R0, 0x4, R1 ;  /* 0x00000004000e7824 */ /* 0x000fcc00078e0201 */
[----:B------:R-:W5:Y:S01]  /*0280*/  LDL R14, [R14+0x4] ;  /* 0x000004000e0e7983 */ /* 0x000f620000100800 */
[----:B------:R-:W-:Y:S01]  /*0290*/  IMAD.SHL.U32 R15, R0, 0x20, RZ ;  /* 0x00000020000f7824 */ /* 0x000fe200078e00ff */
[----:B------:R-:W-:-:S06]  /*02a0*/  UMOV UR4, URZ ;  /* 0x000000ff00047c82 */ /* 0x000fcc0008000000 */
.L_x_7:
[----:B-----5:R-:W-:Y:S01]  /*02b0*/  SHF.R.U32.HI R22, RZ, UR4, R14 ;  /* 0x00000004ff167c19 */ /* 0x020fe2000801160e */
[----:B------:R-:W-:-:S03]  /*02c0*/  VIADD R12, R15, UR4 ;  /* 0x000000040f0c7c36 */ /* 0x000fc60008000000 */
[----:B------:R-:W-:-:S04]  /*02d0*/  LOP3.LUT R13, R22, 0x1, RZ, 0xc0, !PT ;  /* 0x00000001160d7812 */ /* 0x000fc800078ec0ff */
[----:B------:R-:W-:Y:S01]  /*02e0*/  ISETP.NE.U32.AND P0, PT, R13, 0x1, PT ;  /* 0x000000010d00780c */ /* 0x000fe20003f05070 */
[----:B------:R-:W-:-:S03]  /*02f0*/  IMAD R13, R12, 0x5, RZ ;  /* 0x000000050c0d7824 */ /* 0x000fc600078e02ff */
[----:B------:R-:W-:Y:S01]  /*0300*/  R2P PR, R22, 0x7e ;  /* 0x0000007e16007804 */ /* 0x000fe20000000000 */
[----:B------:R-:W-:-:S08]  /*0310*/  IMAD.WIDE.U32 R12, R13, 0x4, R8 ;  /* 0x000000040d0c7825 */ /* 0x000fd000078e0008 */
[----:B------:R-:W2:Y:S04]  /*0320*/  @!P0 LDG.E R16, desc[UR6][R12.64+0x10] ;  /* 0x000010060c108981 */ /* 0x000ea8000c1e1900 */
[----:B------:R-:W3:Y:S04]  /*0330*/  @P1 LDG.E R18, desc[UR6][R12.64+0x24] ;  /* 0x000024060c121981 */ /* 0x000ee8000c1e1900 */
[----:B------:R-:W4:Y:S04]  /*0340*/  @P2 LDG.E R20, desc[UR6][R12.64+0x38] ;  /* 0x000038060c142981 */ /* 0x000f28000c1e1900 */
[----:B------:R-:W4:Y:S04]  /*0350*/  @P3 LDG.E R24, desc[UR6][R12.64+0x4c] ;  /* 0x00004c060c183981 */ /* 0x000f28000c1e1900 */
[----:B------:R-:W4:Y:S04]  /*0360*/  @P4 LDG.E R26, desc[UR6][R12.64+0x60] ;  /* 0x000060060c1a4981 */ /* 0x000f28000c1e1900 */
[----:B------:R-:W4:Y:S04]  /*0370*/  @!P0 LDG.E R17, desc[UR6][R12.64+0x4] ;  /* 0x000004060c118981 */ /* 0x000f28000c1e1900 */
[----:B------:R-:W4:Y:S04]  /*0380*/  @!P0 LDG.E R19, desc[UR6][R12.64+0xc] ;  /* 0x00000c060c138981 */ /* 0x000f28000c1e1900 */
[----:B------:R-:W4:Y:S04]  /*0390*/  @P1 LDG.E R21, desc[UR6][R12.64+0x18] ;  /* 0x000018060c151981 */ /* 0x000f28000c1e1900 */
[----:B------:R-:W4:Y:S04]  /*03a0*/  @P3 LDG.E R23, desc[UR6][R12.64+0x40] ;  /* 0x000040060c173981 */ /* 0x000f28000c1e1900 */
[----:B------:R-:W4:Y:S04]  /*03b0*/  @P5 LDG.E R25, desc[UR6][R12.64+0x70] ;  /* 0x000070060c195981 */ /* 0x000f28000c1e1900 */
[----:B------:R-:W4:Y:S01]  /*03c0*/  @P6 LDG.E R28, desc[UR6][R12.64+0x88] ;  /* 0x000088060c1c6981 */ /* 0x000f22000c1e1900 */
[----:B--2---:R-:W-:-:S03]  /*03d0*/  @!P0 LOP3.LUT R5, R5, R16, RZ, 0x3c, !PT ;  /* 0x0000001005058212 */ /* 0x004fc600078e3cff */
[----:B------:R-:W2:Y:S01]  /*03e0*/  @!P0 LDG.E R16, desc[UR6][R12.64] ;  /* 0x000000060c108981 */ /* 0x000ea2000c1e1900 */
[----:B---3--:R-:W-:-:S03]  /*03f0*/  @P1 LOP3.LUT R5, R5, R18, RZ, 0x3c, !PT ;  /* 0x0000001205051212 */ /* 0x008fc600078e3cff */
[----:B------:R-:W3:Y:S01]  /*0400*/  @!P0 LDG.E R18, desc[UR6][R12.64+0x8] ;  /* 0x000008060c128981 */ /* 0x000ee2000c1e1900 */
[----:B----4-:R-:W-:-:S03]  /*0410*/  @P2 LOP3.LUT R5, R5, R20, RZ, 0x3c, !PT ;  /* 0x0000001405052212 */ /* 0x010fc600078e3cff */
[----:B------:R-:W4:Y:S01]  /*0420*/  @P1 LDG.E R20, desc[UR6][R12.64+0x14] ;  /* 0x000014060c141981 */ /* 0x000f22000c1e1900 */
[----:B------:R-:W-:-:S03]  /*0430*/  @P3 LOP3.LUT R5, R5, R24, RZ, 0x3c, !PT ;  /* 0x0000001805053212 */ /* 0x000fc600078e3cff */
[----:B------:R-:W4:Y:S01]  /*0440*/  @P5 LDG.E R24, desc[UR6][R12.64+0x74] ;  /* 0x000074060c185981 */ /* 0x000f22000c1e1900 */
[----:B------:R-:W-:-:S03]  /*0450*/  @P4 LOP3.LUT R5, R5, R26, RZ, 0x3c, !PT ;  /* 0x0000001a05054212 */ /* 0x000fc600078e3cff */
[----:B------:R-:W4:Y:S01]  /*0460*/  @P3 LDG.E R26, desc[UR6][R12.64+0x44] ;  /* 0x000044060c1a3981 */ /* 0x000f22000c1e1900 */
[----:B------:R-:W-:-:S03]  /*0470*/  @!P0 LOP3.LUT R6, R6, R17, RZ, 0x3c, !PT ;  /* 0x0000001106068212 */ /* 0x000fc600078e3cff */
[----:B------:R-:W4:Y:S01]  /*0480*/  @P1 LDG.E R17, desc[UR6][R12.64+0x20] ;  /* 0x000020060c111981 */ /* 0x000f22000c1e1900 */
[----:B------:R-:W-:-:S03]  /*0490*/  @!P0 LOP3.LUT R4, R4, R19, RZ, 0x3c, !PT ;  /* 0x0000001304048212 */ /* 0x000fc600078e3cff */
[----:B------:R-:W4:Y:S01]  /*04a0*/  @P2 LDG.E R19, desc[UR6][R12.64+0x2c] ;  /* 0x00002c060c132981 */ /* 0x000f22000c1e1900 */
[----:B------:R-:W-:-:S03]  /*04b0*/  @P1 LOP3.LUT R6, R6, R21, RZ, 0x3c, !PT ;  /* 0x0000001506061212 */ /* 0x000fc600078e3cff */
[----:B------:R-:W4:Y:S01]  /*04c0*/  @P2 LDG.E R21, desc[UR6][R12.64+0x34] ;  /* 0x000034060c152981 */ /* 0x000f22000c1e1900 */
[----:B--2---:R-:W-:-:S03]  /*04d0*/  @!P0 LOP3.LUT R3, R3, R16, RZ, 0x3c, !PT ;  /* 0x0000001003038212 */ /* 0x004fc600078e3cff */
[----:B------:R-:W2:Y:S01]  /*04e0*/  @P1 LDG.E R16, desc[UR6][R12.64+0x1c] ;  /* 0x00001c060c101981 */ /* 0x000ea2000c1e1900 */
[----:B---3--:R-:W-:-:S03]  /*04f0*/  @!P0 LOP3.LUT R7, R7, R18, RZ, 0x3c, !PT ;  /* 0x0000001207078212 */ /* 0x008fc600078e3cff */
[----:B------:R-:W3:Y:S01]  /*0500*/  @P2 LDG.E R18, desc[UR6][R12.64+0x28] ;  /* 0x000028060c122981 */ /* 0x000ee2000c1e1900 */
[----:B----4-:R-:W-:-:S03]  /*0510*/  @P1 LOP3.LUT R3, R3, R20, RZ, 0x3c, !PT ;  /* 0x0000001403031212 */ /* 0x010fc600078e3cff */
[----:B------:R-:W4:Y:S01]  /*0520*/  @P2 LDG.E R20, desc[UR6][R12.64+0x30] ;  /* 0x000030060c142981 */ /* 0x000f22000c1e1900 */
[----:B------:R-:W-:-:S03]  /*0530*/  @P5 LOP3.LUT R5, R5, R24, RZ, 0x3c, !PT ;  /* 0x0000001805055212 */ /* 0x000fc600078e3cff */
[----:B------:R-:W4:Y:S01]  /*0540*/  @P3 LDG.E R24, desc[UR6][R12.64+0x3c] ;  /* 0x00003c060c183981 */ /* 0x000f22000c1e1900 */
[----:B------:R-:W-:-:S03]  /*0550*/  @P1 LOP3.LUT R4, R4, R17, RZ, 0x3c, !PT ;  /* 0x0000001104041212 */ /* 0x000fc600078e3cff */
[----:B------:R-:W4:Y:S01]  /*0560*/  @P3 LDG.E R17, desc[UR6][R12.64+0x48] ;  /* 0x000048060c113981 */ /* 0x000f22000c1e1900 */
[----:B------:R-:W-:-:S03]  /*0570*/  @P2 LOP3.LUT R6, R6, R19, RZ, 0x3c, !PT ;  /* 0x0000001306062212 */ /* 0x000fc600078e3cff */
[----:B------:R-:W4:Y:S01]  /*0580*/  @P4 LDG.E R19, desc[UR6][R12.64+0x54] ;  /* 0x000054060c134981 */ /* 0x000f22000c1e1900 */
[----:B------:R-:W-:Y:S02]  /*0590*/  @P2 LOP3.LUT R4, R4, R21, RZ, 0x3c, !PT ;  /* 0x0000001504042212 */ /* 0x000fe400078e3cff */
[----:B------:R-:W-:Y:S01]  /*05a0*/  @P3 LOP3.LUT R6, R6, R23, RZ, 0x3c, !PT ;  /* 0x0000001706063212 */ /* 0x000fe200078e3cff */
[----:B------:R-:W4:Y:S04]  /*05b0*/  @P4 LDG.E R21, desc[UR6][R12.64+0x5c] ;  /* 0x00005c060c154981 */ /* 0x000f28000c1e1900 */
[----:B------:R-:W4:Y:S01]  /*05c0*/  @P5 LDG.E R23, desc[UR6][R12.64+0x68] ;  /* 0x000068060c175981 */ /* 0x000f22000c1e1900 */
[----:B--2---:R-:W-:-:S03]  /*05d0*/  @P1 LOP3.LUT R7, R7, R16, RZ, 0x3c, !PT ;  /* 0x0000001007071212 */ /* 0x004fc600078e3cff */
[----:B------:R-:W2:Y:S01]  /*05e0*/  @P4 LDG.E R16, desc[UR6][R12.64+0x50] ;  /* 0x000050060c104981 */ /* 0x000ea2000c1e1900 */
[----:B---3--:R-:W-:-:S03]  /*05f0*/  @P2 LOP3.LUT R3, R3, R18, RZ, 0x3c, !PT ;  /* 0x0000001203032212 */ /* 0x008fc600078e3cff */
[----:B------:R-:W3:Y:S01]  /*0600*/  @P4 LDG.E R18, desc[UR6][R12.64+0x58] ;  /* 0x000058060c124981 */ /* 0x000ee2000c1e1900 */
[----:B----4-:R-:W-:-:S03]  /*0610*/  @P2 LOP3.LUT R7, R7, R20, RZ, 0x3c, !PT ;  /* 0x0000001407072212 */ /* 0x010fc600078e3cff */
[----:B------:R-:W4:Y:S01]  /*0620*/  @P5 LDG.E R20, desc[UR6][R12.64+0x64] ;  /* 0x000064060c145981 */ /* 0x000f22000c1e1900 */
[----:B------:R-:W-:-:S03]  /*0630*/  @P3 LOP3.LUT R3, R3, R24, RZ, 0x3c, !PT ;  /* 0x0000001803033212 */ /* 0x000fc600078e3cff */
[----:B------:R-:W4:Y:S01]  /*0640*/  @P5 LDG.E R24, desc[UR6][R12.64+0x6c] ;  /* 0x00006c060c185981 */ /* 0x000f22000c1e1900 */
[----:B------:R-:W-:Y:S02]  /*0650*/  LOP3.LUT P0, RZ, R22, 0x80, RZ, 0xc0, !PT ;  /* 0x0000008016ff7812 */ /* 0x000fe4000780c0ff */
[----:B------:R-:W-:Y:S02]  /*0660*/  @P3 LOP3.LUT R7, R7, R26, RZ, 0x3c, !PT ;  /* 0x0000001a07073212 */ /* 0x000fe400078e3cff */
[----:B------:R-:W-:Y:S02]  /*0670*/  @P3 LOP3.LUT R4, R4, R17, RZ, 0x3c, !PT ;  /* 0x0000001104043212 */ /* 0x000fe400078e3cff */
[----:B------:R-:W4:Y:S01]  /*0680*/  @P6 LDG.E R17, desc[UR6][R12.64+0x7c] ;  /* 0x00007c060c116981 */ /* 0x000f22000c1e1900 */
[----:B------:R-:W-:-:S03]  /*0690*/  @P4 LOP3.LUT R6, R6, R19, RZ, 0x3c, !PT ;  /* 0x0000001306064212 */ /* 0x000fc600078e3cff */
[----:B------:R-:W4:Y:S01]  /*06a0*/  @P6 LDG.E R19, desc[UR6][R12.64+0x84] ;  /* 0x000084060c136981 */ /* 0x000f22000c1e1900 */
[----:B------:R-:W-:-:S03]  /*06b0*/  @P4 LOP3.LUT R4, R4, R21, RZ, 0x3c, !PT ;  /* 0x0000001504044212 */ /* 0x000fc600078e3cff */
[----:B------:R-:W4:Y:S01]  /*06c0*/  @P0 LDG.E R26, desc[UR6][R12.64+0x9c] ;  /* 0x00009c060c1a0981 */ /* 0x000f22000c1e1900 */
[----:B------:R-:W-:-:S03]  /*06d0*/  @P5 LOP3.LUT R6, R6, R23, RZ, 0x3c, !PT ;  /* 0x0000001706065212 */ /* 0x000fc600078e3cff */
        /* <DEDUP_REMOVED lines=10> */
[----:B------:R-:W-:Y:S02]  /*0780*/  @P5 LOP3.LUT R4, R4, R25, RZ, 0x3c, !PT ;  /* 0x0000001904045212 */ /* 0x000fe400078e3cff */
[----:B------:R-:W-:Y:S02]  /*0790*/  @P6 LOP3.LUT R5, R5, R28, RZ, 0x3c, !PT ;  /* 0x0000001c05056212 */ /* 0x000fe400078e3cff */
[----:B------:R-:W-:Y:S02]  /*07a0*/  @P6 LOP3.LUT R6, R6, R17, RZ, 0x3c, !PT ;  /* 0x0000001106066212 */ /* 0x000fe400078e3cff */
[----:B------:R-:W-:Y:S02]  /*07b0*/  @P6 LOP3.LUT R4, R4, R19, RZ, 0x3c, !PT ;  /* 0x0000001304046212 */ /* 0x000fe400078e3cff */
[----:B------:R-:W-:Y:S02]  /*07c0*/  @P0 LOP3.LUT R5, R5, R26, RZ, 0x3c, !PT ;  /* 0x0000001a05050212 */ /* 0x000fe400078e3cff */
[----:B------:R-:W-:-:S02]  /*07d0*/  @P0 LOP3.LUT R6, R6, R21, RZ, 0x3c, !PT ;  /* 0x0000001506060212 */ /* 0x000fc400078e3cff */
[----:B------:R-:W-:Y:S02]  /*07e0*/  @P0 LOP3.LUT R4, R4, R23, RZ, 0x3c, !PT ;  /* 0x0000001704040212 */ /* 0x000fe400078e3cff */
[----:B--2---:R-:W-:Y:S02]  /*07f0*/  @P6 LOP3.LUT R3, R3, R16, RZ, 0x3c, !PT ;  /* 0x0000001003036212 */ /* 0x004fe400078e3cff */
[----:B---3--:R-:W-:Y:S02]  /*0800*/  @P6 LOP3.LUT R7, R7, R18, RZ, 0x3c, !PT ;  /* 0x0000001207076212 */ /* 0x008fe400078e3cff */
[----:B----4-:R-:W-:Y:S02]  /*0810*/  @P0 LOP3.LUT R3, R3, R20, RZ, 0x3c, !PT ;  /* 0x0000001403030212 */ /* 0x010fe400078e3cff */
[----:B------:R-:W-:Y:S02]  /*0820*/  @P0 LOP3.LUT R7, R7, R24, RZ, 0x3c, !PT ;  /* 0x0000001807070212 */ /* 0x000fe400078e3cff */
[----:B------:R-:W-:-:S13]  /*0830*/  R2P PR, R22.B1, 0x7f ;  /* 0x0000007f16007804 */ /* 0x000fda0000001000 */
[----:B------:R-:W2:Y:S04]  /*0840*/  @P0 LDG.E R18, desc[UR6][R12.64+0xa0] ;  /* 0x0000a0060c120981 */ /* 0x000ea8000c1e1900 */
[----:B------:R-:W3:Y:S04]  /*0850*/  @P0 LDG.E R19, desc[UR6][R12.64+0xa4] ;  /* 0x0000a4060c130981 */ /* 0x000ee8000c1e1900 */
[----:B------:R-:W4:Y:S04]  /*0860*/  @P0 LDG.E R20, desc[UR6][R12.64+0xa8] ;  /* 0x0000a8060c140981 */ /* 0x000f28000c1e1900 */
[----:B------:R-:W4:Y:S04]  /*0870*/  @P0 LDG.E R21, desc[UR6][R12.64+0xac] ;  /* 0x0000ac060c150981 */ /* 0x000f28000c1e1900 */
[----:B------:R-:W4:Y:S04]  /*0880*/  @P0 LDG.E R24, desc[UR6][R12.64+0xb0] ;  /* 0x0000b0060c180981 */ /* 0x000f28000c1e1900 */
[----:B------:R-:W4:Y:S04]  /*0890*/  @P1 LDG.E R16, desc[UR6][R12.64+0xbc] ;  /* 0x0000bc060c101981 */ /* 0x000f28000c1e1900 */
[----:B------:R-:W4:Y:S04]  /*08a0*/  @P1 LDG.E R26, desc[UR6][R12.64+0xb4] ;  /* 0x0000b4060c1a1981 */ /* 0x000f28000c1e1900 */
        /* <DEDUP_REMOVED lines=11> */
[----:B------:R-:W-:Y:S01]  /*0960*/  LOP3.LUT P0, RZ, R22, 0x8000, RZ, 0xc0, !PT ;  /* 0x0000800016ff7812 */ /* 0x000fe2000780c0ff */
[----:B------:R-:W4:Y:S01]  /*0970*/  @P2 LDG.E R24, desc[UR6][R12.64+0xd8] ;  /* 0x0000d8060c182981 */ /* 0x000f22000c1e1900 */
[----:B------:R-:W-:-:S03]  /*0980*/  @P1 LOP3.LUT R7, R7, R16, RZ, 0x3c, !PT ;  /* 0x0000001007071212 */ /* 0x000fc600078e3cff */
[----:B------:R-:W4:Y:S01]  /*0990*/  @P2 LDG.E R22, desc[UR6][R12.64+0xd0] ;  /* 0x0000d0060c162981 */ /* 0x000f22000c1e1900 */
[----:B------:R-:W-:-:S03]  /*09a0*/  @P1 LOP3.LUT R3, R3, R26, RZ, 0x3c, !PT ;  /* 0x0000001a03031212 */ /* 0x000fc600078e3cff */
[----:B------:R-:W4:Y:S01]  /*09b0*/  @P3 LDG.E R16, desc[UR6][R12.64+0xe4] ;  /* 0x0000e4060c103981 */ /* 0x000f22000c1e1900 */
[----:B------:R-:W-:-:S03]  /*09c0*/  @P1 LOP3.LUT R6, R6, R23, RZ, 0x3c, !PT ;  /* 0x0000001706061212 */ /* 0x000fc600078e3cff */
[----:B------:R-:W4:Y:S01]  /*09d0*/  @P3 LDG.E R26, desc[UR6][R12.64+0xdc] ;  /* 0x0000dc060c1a3981 */ /* 0x000f22000c1e1900 */
[----:B------:R-:W-:-:S03]  /*09e0*/  @P1 LOP3.LUT R4, R4, R17, RZ, 0x3c, !PT ;  /* 0x0000001104041212 */ /* 0x000fc600078e3cff */
        /* <DEDUP_REMOVED lines=43> */
[----:B------:R-:W-:-:S04]  /*0ca0*/  UIADD3 UR4, UPT, UPT, UR4, 0x10, URZ ;  /* 0x0000001004047890 */ /* 0x000fc8000fffe0ff */
[----:B------:R-:W-:Y:S01]  /*0cb0*/  UISETP.NE.AND UP0, UPT, UR4, 0x20, UPT ;  /* 0x000000200400788c */ /* 0x000fe2000bf05270 */
[----:B--2---:R-:W-:Y:S02]  /*0cc0*/  @P5 LOP3.LUT R5, R5, R18, RZ, 0x3c, !PT ;  /* 0x0000001205055212 */ /* 0x004fe400078e3cff */
[----:B---3--:R-:W-:Y:S02]  /*0cd0*/  @P6 LOP3.LUT R6, R6, R19, RZ, 0x3c, !PT ;  /* 0x0000001306066212 */ /* 0x008fe400078e3cff */
[----:B----4-:R-:W-:Y:S02]  /*0ce0*/  @P6 LOP3.LUT R3, R3, R20, RZ, 0x3c, !PT ;  /* 0x0000001403036212 */ /* 0x010fe400078e3cff */
[----:B------:R-:W-:Y:S02]  /*0cf0*/  @P6 LOP3.LUT R4, R4, R21, RZ, 0x3c, !PT ;  /* 0x0000001504046212 */ /* 0x000fe400078e3cff */
[----:B------:R-:W-:Y:S02]  /*0d00*/  @P6 LOP3.LUT R7, R7, R22, RZ, 0x3c, !PT ;  /* 0x0000001607076212 */ /* 0x000fe400078e3cff */
[----:B------:R-:W-:-:S02]  /*0d10*/  @P6 LOP3.LUT R5, R5, R16, RZ, 0x3c, !PT ;  /* 0x0000001005056212 */ /* 0x000fc400078e3cff */
[----:B------:R-:W-:Y:S02]  /*0d20*/  @P0 LOP3.LUT R3, R3, R24, RZ, 0x3c, !PT ;  /* 0x0000001803030212 */ /* 0x000fe400078e3cff */
[----:B------:R-:W-:Y:S02]  /*0d30*/  @P0 LOP3.LUT R5, R5, R28, RZ, 0x3c, !PT ;  /* 0x0000001c05050212 */ /* 0x000fe400078e3cff */
[----:B------:R-:W-:Y:S02]  /*0d40*/  @P0 LOP3.LUT R7, R7, R26, RZ, 0x3c, !PT ;  /* 0x0000001a07070212 */ /* 0x000fe400078e3cff */
[----:B------:R-:W-:Y:S02]  /*0d50*/  @P0 LOP3.LUT R4, R4, R23, RZ, 0x3c, !PT ;  /* 0x0000001704040212 */ /* 0x000fe400078e3cff */
[----:B------:R-:W-:Y:S01]  /*0d60*/  @P0 LOP3.LUT R6, R6, R17, RZ, 0x3c, !PT ;  /* 0x0000001106060212 */ /* 0x000fe200078e3cff */
[----:B------:R-:W-:Y:S06]  /*0d70*/  BRA.U UP0, `(.L_x_7) ;  /* 0xfffffff5004c7547 */ /* 0x000fec000b83ffff */
[----:B------:R-:W-:-:S05]  /*0d80*/  VIADD R0, R0, 0x1 ;  /* 0x0000000100007836 */ /* 0x000fca0000000000 */
[----:B------:R-:W-:-:S13]  /*0d90*/  ISETP.NE.AND P0, PT, R0, 0x5, PT ;  /* 0x000000050000780c */ /* 0x000fda0003f05270 */
[----:B------:R-:W-:Y:S05]  /*0da0*/  @P0 BRA `(.L_x_8) ;  /* 0xfffffff400300947 */ /* 0x000fea000383ffff */
[----:B------:R-:W-:Y:S01]  /*0db0*/  LOP3.LUT R0, R11, 0x3, RZ, 0xc0, !PT ;  /* 0x000000030b007812 */ /* 0x000fe200078ec0ff */
[----:B------:R0:W-:Y:S03]  /*0dc0*/  STL.64 [R1+0x8], R6 ;  /* 0x0000080601007387 */ /* 0x0001e60000100a00 */
[----:B------:R-:W-:Y:S01]  /*0dd0*/  ISETP.NE.U32.AND P0, PT, R0, 0x1, PT ;  /* 0x000000010000780c */ /* 0x000fe20003f05070 */
[----:B------:R0:W-:Y:S03]  /*0de0*/  STL.64 [R1+0x10], R4 ;  /* 0x0000100401007387 */ /* 0x0001e60000100a00 */
[----:B------:R-:W-:Y:S01]  /*0df0*/  ISETP.NE.AND.EX P0, PT, RZ, RZ, PT, P0 ;  /* 0x000000ffff00720c */ /* 0x000fe20003f05300 */
[----:B------:R0:W-:-:S12]  /*0e00*/  STL [R1+0x4], R3 ;  /* 0x0000040301007387 */ /* 0x0001d80000100800 */
[----:B0-----:R-:W-:Y:S05]  /*0e10*/  @!P0 BRA `(.L_x_6) ;  /* 0x0000001400f88947 */ /* 0x001fea0003800000 */
[----:B------:R-:W-:Y:S01]  /*0e20*/  UMOV UR4, URZ ;  /* 0x000000ff00047c82 */ /* 0x000fe20008000000 */
[----:B------:R-:W-:Y:S01]  /*0e30*/  IMAD.MOV.U32 R0, RZ, RZ, RZ ;  /* 0x000000ffff007224 */ /* 0x000fe200078e00ff */
[----:B------:R-:W-:Y:S01]  /*0e40*/  CS2R R6, SRZ ;  /* 0x0000000000067805 */ /* 0x000fe2000001ff00 */
[----:B------:R-:W-:Y:S02]  /*0e50*/  IMAD.MOV.U32 R4, RZ, RZ, RZ ;  /* 0x000000ffff047224 */ /* 0x000fe400078e00ff */
[----:B------:R-:W-:Y:S02]  /*0e60*/  IMAD.MOV.U32 R3, RZ, RZ, RZ ;  /* 0x000000ffff037224 */ /* 0x000fe400078e00ff */
[----:B------:R-:W-:-:S07]  /*0e70*/  IMAD.U32 R5, RZ, RZ, UR4 ;  /* 0x00000004ff057e24 */ /* 0x000fce000f8e00ff */
.L_x_10:
[----:B------:R-:W-:-:S06]  /*0e80*/  IMAD R14, R0, 0x4, R1 ;  /* 0x00000004000e7824 */ /* 0x000fcc00078e0201 */
[----:B------:R-:W5:Y:S01]  /*0e90*/  LDL R14, [R14+0x4] ;  /* 0x000004000e0e7983 */ /* 0x000f620000100800 */
[----:B------:R-:W-:Y:S01]  /*0ea0*/  IMAD.SHL.U32 R15, R0, 0x20, RZ ;  /* 0x00000020000f7824 */ /* 0x000fe200078e00ff */
[----:B------:R-:W-:-:S06]  /*0eb0*/  UMOV UR4, URZ ;  /* 0x000000ff00047c82 */ /* 0x000fcc0008000000 */
.L_x_9:
        /* <DEDUP_REMOVED lines=179> */
[----:B------:R0:W-:Y:S03]  /*19f0*/  STL [R1+0x4], R3 ;  /* 0x0000040301007387 */ /* 0x0001e60000100800 */
[----:B------:R-:W-:Y:S01]  /*1a00*/  ISETP.NE.AND.EX P0, PT, RZ, RZ, PT, P0 ;  /* 0x000000ffff00720c */ /* 0x000fe20003f05300 */
[----:B------:R0:W-:-:S12]  /*1a10*/  STL.64 [R1+0x10], R4 ;  /* 0x0000100401007387 */ /* 0x0001d80000100a00 */
[----:B0-----:R-:W-:Y:S05]  /*1a20*/  @P0 BRA `(.L_x_6) ;  /* 0x0000000800f40947 */ /* 0x001fea0003800000 */
[----:B------:R-:W-:Y:S01]  /*1a30*/  UMOV UR4, URZ ;  /* 0x000000ff00047c82 */ /* 0x000fe20008000000 */
[----:B------:R-:W-:Y:S01]  /*1a40*/  IMAD.MOV.U32 R0, RZ, RZ, RZ ;  /* 0x000000ffff007224 */ /* 0x000fe200078e00ff */
[----:B------:R-:W-:Y:S01]  /*1a50*/  CS2R R6, SRZ ;  /* 0x0000000000067805 */ /* 0x000fe2000001ff00 */
[----:B------:R-:W-:Y:S02]  /*1a60*/  IMAD.MOV.U32 R4, RZ, RZ, RZ ;  /* 0x000000ffff047224 */ /* 0x000fe400078e00ff */
[----:B------:R-:W-:Y:S02]  /*1a70*/  IMAD.MOV.U32 R3, RZ, RZ, RZ ;  /* 0x000000ffff037224 */ /* 0x000fe400078e00ff */
[----:B------:R-:W-:-:S07]  /*1a80*/  IMAD.U32 R5, RZ, RZ, UR4 ;  /* 0x00000004ff057e24 */ /* 0x000fce000f8e00ff */
.L_x_12:
[----:B------:R-:W-:-:S06]  /*1a90*/  IMAD R14, R0, 0x4, R1 ;  /* 0x00000004000e7824 */ /* 0x000fcc00078e0201 */
[----:B------:R-:W5:Y:S01]  /*1aa0*/  LDL R14, [R14+0x4] ;  /* 0x000004000e0e7983 */ /* 0x000f620000100800 */
[----:B------:R-:W-:Y:S01]  /*1ab0*/  IMAD.SHL.U32 R15, R0, 0x20, RZ ;  /* 0x00000020000f7824 */ /* 0x000fe200078e00ff */
[----:B------:R-:W-:-:S06]  /*1ac0*/  UMOV UR4, URZ ;  /* 0x000000ff00047c82 */ /* 0x000fcc0008000000 */
.L_x_11:
        /* <DEDUP_REMOVED lines=176> */
[----:B------:R0:W-:Y:S04]  /*25d0*/  STL.64 [R1+0x8], R6 ;  /* 0x0000080601007387 */ /* 0x0001e80000100a00 */
[----:B------:R0:W-:Y:S04]  /*25e0*/  STL [R1+0x4], R3 ;  /* 0x0000040301007387 */ /* 0x0001e80000100800 */
[----:B------:R0:W-:Y:S02]  /*25f0*/  STL.64 [R1+0x10], R4 ;  /* 0x0000100401007387 */ /* 0x0001e40000100a00 */
.L_x_6:
[----:B------:R-:W-:Y:S05]  /*2600*/  BSYNC.RECONVERGENT B1 ;  /* 0x0000000000017941 */ /* 0x000fea0003800200 */
.L_x_5:
[C---:B------:R-:W-:Y:S01]  /*2610*/  ISETP.GT.U32.AND P0, PT, R11.reuse, 0x3, PT ;  /* 0x000000030b00780c */ /* 0x040fe20003f04070 */
[----:B------:R-:W-:Y:S01]  /*2620*/  VIADD R10, R10, 0x1 ;  /* 0x000000010a0a7836 */ /* 0x000fe20000000000 */
[--C-:B------:R-:W-:Y:S02]  /*2630*/  SHF.R.U64 R11, R11, 0x2, R2.reuse ;  /* 0x000000020b0b7819 */ /* 0x100fe40000001202 */
[----:B------:R-:W-:Y:S02]  /*2640*/  ISETP.GT.U32.AND.EX P0, PT, R2, RZ, PT, P0 ;  /* 0x000000ff0200720c */ /* 0x000fe40003f04100 */
[----:B------:R-:W-:-:S11]  /*2650*/  SHF.R.U32.HI R2, RZ, 0x2, R2 ;  /* 0x00000002ff027819 */ /* 0x000fd60000011602 */
[----:B------:R-:W-:Y:S05]  /*2660*/  @P0 BRA `(.L_x_13) ;  /* 0xffffffd800d40947 */ /* 0x000fea000383ffff */
.L_x_4:
[----:B------:R-:W-:Y:S05]  /*2670*/  BSYNC.RECONVERGENT B0 ;  /* 0x0000000000007941 */ /* 0x000fea0003800200 */
.L_x_3:
[----:B------:R-:W1:Y:S01]  /*2680*/  LDC.64 R8, c[0x0][0x388] ;  /* 0x0000e200ff087b82 */ /* 0x000e620000000a00 */
[----:B0-----:R-:W0:Y:S01]  /*2690*/  S2R R4, SR_TID.Y ;  /* 0x0000000000047919 */ /* 0x001e220000002200 */
[----:B------:R-:W-:Y:S01]  /*26a0*/  SHF.R.U32.HI R0, RZ, 0x2, R3 ;  /* 0x00000002ff007819 */ /* 0x000fe20000011603 */
[----:B------:R-:W2:Y:S01]  /*26b0*/  LDCU.64 UR4, c[0x0][0x380] ;  /* 0x00007000ff0477ac */ /* 0x000ea20008000a00 */
[----:B------:R-:W0:Y:S02]  /*26c0*/  S2R R7, SR_TID.X ;  /* 0x0000000000077919 */ /* 0x000e240000002100 */
[----:B------:R-:W-:Y:S01]  /*26d0*/  LOP3.LUT R0, R0, R3, RZ, 0x3c, !PT ;  /* 0x0000000300007212 */ /* 0x000fe200078e3cff */
[----:B------:R-:W-:-:S04]  /*26e0*/  IMAD.SHL.U32 R3, R5, 0x10, RZ ;  /* 0x0000001005037824 */ /* 0x000fc800078e00ff */
[----:B------:R-:W-:-:S05]  /*26f0*/  IMAD.SHL.U32 R2, R0, 0x2, RZ ;  /* 0x0000000200027824 */ /* 0x000fca00078e00ff */
[----:B------:R-:W-:-:S04]  /*2700*/  LOP3.LUT R2, R0, R2, R3, 0x96, !PT ;  /* 0x0000000200027212 */ /* 0x000fc800078e9603 */
[----:B------:R-:W-:Y:S02]  /*2710*/  LOP3.LUT R2, R2, R5, RZ, 0x3c, !PT ;  /* 0x0000000502027212 */ /* 0x000fe400078e3cff */
[----:B-1----:R-:W-:Y:S02]  /*2720*/  LOP3.LUT R8, R8, 0xaad26b49, RZ, 0x3c, !PT ;  /* 0xaad26b4908087812 */ /* 0x002fe400078e3cff */
[----:B------:R-:W-:-:S03]  /*2730*/  LOP3.LUT R9, R9, 0xf7dcefdd, RZ, 0x3c, !PT ;  /* 0xf7dcefdd09097812 */ /* 0x000fc600078e3cff */
[----:B------:R-:W-:Y:S02]  /*2740*/  IMAD R8, R8, 0x4182bed5, RZ ;  /* 0x4182bed508087824 */ /* 0x000fe400078e02ff */
[----:B------:R-:W-:-:S05]  /*2750*/  IMAD R9, R9, -0x658354e5, RZ ;  /* 0x9a7cab1b09097824 */ /* 0x000fca00078e02ff */
[----:B------:R-:W-:Y:S01]  /*2760*/  IADD3 R9, PT, PT, R8, 0x64f0c9, R9 ;  /* 0x0064f0c908097810 */ /* 0x000fe20007ffe009 */
[----:B0-----:R-:W-:-:S03]  /*2770*/  IMAD R4, R4, 0x2, R7 ;  /* 0x0000000204047824 */ /* 0x001fc600078e0207 */
[----:B------:R-:W-:Y:S02]  /*2780*/  IADD3 R0, PT, PT, R9, 0x587c5, R2 ;  /* 0x000587c509007810 */ /* 0x000fe40007ffe002 */
[----:B--2---:R-:W-:-:S03]  /*2790*/  LEA R2, P0, R4, UR4, 0x2 ;  /* 0x0000000404027c11 */ /* 0x004fc6000f8010ff */
[----:B------:R-:W-:-:S05]  /*27a0*/  IMAD.HI.U32 R3, R0, 0x51eb851f, RZ ;  /* 0x51eb851f00037827 */ /* 0x000fca00078e00ff */
[----:B------:R-:W-:Y:S02]  /*27b0*/  SHF.R.U32.HI R5, RZ, 0x5, R3 ;  /* 0x00000005ff057819 */ /* 0x000fe40000011603 */
[----:B------:R-:W-:-:S03]  /*27c0*/  LEA.HI.X R3, R4, UR5, RZ, 0x2, P0 ;  /* 0x0000000504037c11 */ /* 0x000fc600080f14ff */
[----:B------:R-:W-:-:S05]  /*27d0*/  IMAD R5, R5, -0x64, R0 ;  /* 0xffffff9c05057824 */ /* 0x000fca00078e0200 */
[----:B------:R-:W-:Y:S01]  /*27e0*/  STG.E desc[UR6][R2.64], R5 ;  /* 0x0000000502007986 */ /* 0x000fe2000c101906 */
[----:B------:R-:W-:Y:S05]  /*27f0*/  EXIT ;  /* 0x000000000000794d */ /* 0x000fea0003800000 */
.L_x_14:
        /* <DEDUP_REMOVED lines=16> */
.L_x_16:


//--------------------- .nv.global.init           --------------------------
	.section	.nv.global.init,"aw",@progbits
	.align	4
.nv.global.init:
	.type		mrg32k3aM1SubSeq,@object
	.size		mrg32k3aM1SubSeq,(mrg32k3aM2SubSeq - mrg32k3aM1SubSeq)
mrg32k3aM1SubSeq:
        /*0000*/ 	.byte	0x0b, 0xcc, 0xee, 0x04, 0x73, 0x29, 0x8b, 0x6f, 0xf6, 0x53, 0x03, 0xf6, 0x23, 0xf6, 0xea, 0xda
        /* <DEDUP_REMOVED lines=125> */
	.type		mrg32k3aM2SubSeq,@object
	.size		mrg32k3aM2SubSeq,(mrg32k3aM1 - mrg32k3aM2SubSeq)
mrg32k3aM2SubSeq:
        /* <DEDUP_REMOVED lines=126> */
	.type		mrg32k3aM1,@object
	.size		mrg32k3aM1,(mrg32k3aM1Seq - mrg32k3aM1)
mrg32k3aM1:
        /* <DEDUP_REMOVED lines=144> */
	.type		mrg32k3aM1Seq,@object
	.size		mrg32k3aM1Seq,(mrg32k3aM2 - mrg32k3aM1Seq)
mrg32k3aM1Seq:
        /* <DEDUP_REMOVED lines=144> */
	.type		mrg32k3aM2,@object
	.size		mrg32k3aM2,(mrg32k3aM2Seq - mrg32k3aM2)
mrg32k3aM2:
        /* <DEDUP_REMOVED lines=144> */
	.type		mrg32k3aM2Seq,@object
	.size		mrg32k3aM2Seq,(precalc_xorwow_matrix - mrg32k3aM2Seq)
mrg32k3aM2Seq:
        /* <DEDUP_REMOVED lines=144> */
	.type		precalc_xorwow_matrix,@object
	.size		precalc_xorwow_matrix,(precalc_xorwow_offset_matrix - precalc_xorwow_matrix)
precalc_xorwow_matrix:
        /* <DEDUP_REMOVED lines=6400> */
	.type		precalc_xorwow_offset_matrix,@object
	.size		precalc_xorwow_offset_matrix,($str$1 - precalc_xorwow_offset_matrix)
precalc_xorwow_offset_matrix:
        /* <DEDUP_REMOVED lines=6400> */
	.type		$str$1,@object
	.size		$str$1,($str - $str$1)
$str$1:
        /*353c0*/ 	.byte	0x0a, 0x00
	.type		$str,@object
	.size		$str,(.L_9 - $str)
$str:
        /*353c2*/ 	.byte	0x25, 0x32, 0x64, 0x20, 0x00
.L_9:


//--------------------- .nv.shared.reserved.0     --------------------------
	.section	.nv.shared.reserved.0,"aw",@nobits
	.weak		__nv_reservedSMEM_offset_0_alias
	.size		__nv_reservedSMEM_offset_0_alias, 0, 64
	.other		__nv_reservedSMEM_offset_0_alias,@"STO_CUDA_RESERVED_SHARED STV_DEFAULT"
__nv_reservedSMEM_offset_0_alias:
	.zero		0
	.zero		64


//--------------------- .nv.constant0._Z13displayMatrixPi --------------------------
	.section	.nv.constant0._Z13displayMatrixPi,"a",@progbits
	.sectionflags	@""
	.align	4
.nv.constant0._Z13displayMatrixPi:
	.zero		904


//--------------------- .nv.constant0._Z16fillRandomMatrixPim --------------------------
	.section	.nv.constant0._Z16fillRandomMatrixPim,"a",@progbits
	.sectionflags	@""
	.align	4
.nv.constant0._Z16fillRandomMatrixPim:
	.zero		912


//--------------------- SYMBOLS --------------------------

	.type		.nv.reservedSmem.offset0,@object
	.size		.nv.reservedSmem.offset0,0x4
	.type		vprintf,@function
